//
// Generated by NVIDIA NVVM Compiler
//
// Compiler Build ID: CL-36424714
// Cuda compilation tools, release 13.0, V13.0.88
// Based on NVVM 20.0.0
//

.version 9.0
.target sm_100
.address_size 64

	// .globl	_Z9gpusearchiiiPiS_P4Node

.visible .entry _Z9gpusearchiiiPiS_P4Node(
	.param .u32 _Z9gpusearchiiiPiS_P4Node_param_0,
	.param .u32 _Z9gpusearchiiiPiS_P4Node_param_1,
	.param .u32 _Z9gpusearchiiiPiS_P4Node_param_2,
	.param .u64 .ptr .align 1 _Z9gpusearchiiiPiS_P4Node_param_3,
	.param .u64 .ptr .align 1 _Z9gpusearchiiiPiS_P4Node_param_4,
	.param .u64 .ptr .align 1 _Z9gpusearchiiiPiS_P4Node_param_5
)
{
	.reg .pred 	%p<29>;
	.reg .b16 	%rs<3>;
	.reg .b32 	%r<119>;
	.reg .b64 	%rd<88>;

	ld.param.u32 	%r45, [_Z9gpusearchiiiPiS_P4Node_param_1];
	ld.param.u32 	%r46, [_Z9gpusearchiiiPiS_P4Node_param_2];
	ld.param.u64 	%rd25, [_Z9gpusearchiiiPiS_P4Node_param_3];
	ld.param.u64 	%rd26, [_Z9gpusearchiiiPiS_P4Node_param_4];
	ld.param.u64 	%rd27, [_Z9gpusearchiiiPiS_P4Node_param_5];
	cvta.to.global.u64 	%rd1, %rd26;
	cvta.to.global.u64 	%rd83, %rd27;
	mov.u32 	%r47, %ctaid.x;
	mov.u32 	%r48, %ntid.x;
	mov.u32 	%r49, %tid.x;
	mad.lo.s32 	%r1, %r47, %r48, %r49;
	setp.ge.s32 	%p1, %r1, %r46;
	@%p1 bra 	$L__BB0_39;
	cvta.to.global.u64 	%rd28, %rd25;
	mul.wide.s32 	%rd29, %r1, 4;
	add.s64 	%rd30, %rd28, %rd29;
	ld.global.u32 	%r2, [%rd30];
	setp.lt.s32 	%p2, %r45, 1;
	@%p2 bra 	$L__BB0_13;
	mul.lo.s32 	%r3, %r45, %r1;
	and.b32  	%r4, %r45, 7;
	setp.lt.u32 	%p3, %r45, 8;
	mov.b32 	%r105, 0;
	@%p3 bra 	$L__BB0_5;
	and.b32  	%r105, %r45, 2147483640;
	neg.s32 	%r109, %r105;
	add.s64 	%rd3, %rd1, 16;
	mov.u32 	%r108, %r3;
$L__BB0_4:
	.pragma "nounroll";
	mul.wide.s32 	%rd31, %r108, 4;
	add.s64 	%rd32, %rd3, %rd31;
	mov.b32 	%r51, -1;
	st.global.u32 	[%rd32+-16], %r51;
	st.global.u32 	[%rd32+-12], %r51;
	st.global.u32 	[%rd32+-8], %r51;
	st.global.u32 	[%rd32+-4], %r51;
	st.global.u32 	[%rd32], %r51;
	st.global.u32 	[%rd32+4], %r51;
	st.global.u32 	[%rd32+8], %r51;
	st.global.u32 	[%rd32+12], %r51;
	add.s32 	%r109, %r109, 8;
	add.s32 	%r108, %r108, 8;
	setp.eq.s32 	%p4, %r109, 0;
	@%p4 bra 	$L__BB0_5;
	bra.uni 	$L__BB0_4;
$L__BB0_5:
	setp.eq.s32 	%p5, %r4, 0;
	@%p5 bra 	$L__BB0_13;
	and.b32  	%r8, %r45, 3;
	setp.lt.u32 	%p6, %r4, 4;
	@%p6 bra 	$L__BB0_8;
	add.s32 	%r52, %r105, %r3;
	mul.wide.s32 	%rd33, %r52, 4;
	add.s64 	%rd34, %rd1, %rd33;
	mov.b32 	%r53, -1;
	st.global.u32 	[%rd34], %r53;
	st.global.u32 	[%rd34+4], %r53;
	st.global.u32 	[%rd34+8], %r53;
	st.global.u32 	[%rd34+12], %r53;
	add.s32 	%r105, %r105, 4;
$L__BB0_8:
	setp.eq.s32 	%p7, %r8, 0;
	@%p7 bra 	$L__BB0_13;
	setp.eq.s32 	%p8, %r8, 1;
	@%p8 bra 	$L__BB0_11;
	add.s32 	%r54, %r105, %r3;
	mul.wide.s32 	%rd35, %r54, 4;
	add.s64 	%rd36, %rd1, %rd35;
	mov.b32 	%r55, -1;
	st.global.u32 	[%rd36], %r55;
	st.global.u32 	[%rd36+4], %r55;
	add.s32 	%r105, %r105, 2;
$L__BB0_11:
	and.b32  	%r56, %r45, 1;
	setp.eq.b32 	%p9, %r56, 1;
	not.pred 	%p10, %p9;
	@%p10 bra 	$L__BB0_13;
	add.s32 	%r57, %r105, %r3;
	mul.wide.s32 	%rd37, %r57, 4;
	add.s64 	%rd38, %rd1, %rd37;
	mov.b32 	%r58, -1;
	st.global.u32 	[%rd38], %r58;
$L__BB0_13:
	ld.global.u8 	%rs1, [%rd83+4];
	setp.ne.s16 	%p11, %rs1, 0;
	@%p11 bra 	$L__BB0_18;
$L__BB0_14:
	ld.global.u32 	%r17, [%rd83];
	setp.lt.s32 	%p12, %r17, 1;
	@%p12 bra 	$L__BB0_23;
	add.s32 	%r18, %r17, -1;
	mov.b32 	%r20, 0;
$L__BB0_16:
	mul.wide.u32 	%rd39, %r20, 4;
	add.s64 	%rd8, %rd83, %rd39;
	ld.global.u32 	%r60, [%rd8+8];
	setp.ge.s32 	%p13, %r2, %r60;
	@%p13 bra 	$L__BB0_20;
	add.s64 	%rd44, %rd8, %rd39;
	ld.global.u64 	%rd45, [%rd44+688];
	cvta.to.global.u64 	%rd83, %rd45;
	bra.uni 	$L__BB0_23;
$L__BB0_18:
	ld.global.u32 	%r19, [%rd83];
	setp.lt.s32 	%p17, %r19, 1;
	@%p17 bra 	$L__BB0_40;
	add.s64 	%rd15, %rd83, 44;
	add.s64 	%rd84, %rd83, 52;
	mov.b32 	%r111, 0;
	bra.uni 	$L__BB0_25;
$L__BB0_20:
	setp.ne.s32 	%p14, %r20, %r18;
	@%p14 bra 	$L__BB0_22;
	mul.wide.u32 	%rd40, %r18, 8;
	add.s64 	%rd41, %rd83, %rd40;
	ld.global.u64 	%rd42, [%rd41+696];
	cvta.to.global.u64 	%rd83, %rd42;
	bra.uni 	$L__BB0_23;
$L__BB0_22:
	add.s32 	%r20, %r20, 1;
	setp.lt.s32 	%p15, %r20, %r17;
	@%p15 bra 	$L__BB0_16;
$L__BB0_23:
	ld.global.u8 	%rs2, [%rd83+4];
	setp.eq.s16 	%p16, %rs2, 0;
	@%p16 bra 	$L__BB0_14;
	bra.uni 	$L__BB0_18;
$L__BB0_24:
	add.s32 	%r111, %r111, 1;
	setp.ge.s32 	%p19, %r111, %r19;
	add.s64 	%rd15, %rd15, 80;
	add.s64 	%rd84, %rd84, 80;
	@%p19 bra 	$L__BB0_40;
$L__BB0_25:
	mul.wide.u32 	%rd46, %r111, 4;
	add.s64 	%rd16, %rd83, %rd46;
	ld.global.u32 	%r62, [%rd16+8];
	setp.ne.s32 	%p18, %r62, %r2;
	@%p18 bra 	$L__BB0_24;
	mul.lo.s32 	%r24, %r45, %r1;
	mul.wide.s32 	%rd49, %r24, 4;
	add.s64 	%rd17, %rd1, %rd49;
	st.global.u32 	[%rd17], %r2;
	add.s32 	%r25, %r45, -1;
	setp.lt.s32 	%p20, %r45, 2;
	@%p20 bra 	$L__BB0_39;
	mul.wide.u32 	%rd50, %r111, 76;
	add.s64 	%rd18, %rd16, %rd50;
	add.s32 	%r66, %r45, -2;
	and.b32  	%r26, %r25, 15;
	setp.lt.u32 	%p21, %r66, 15;
	mov.b32 	%r115, 0;
	@%p21 bra 	$L__BB0_30;
	and.b32  	%r115, %r25, -16;
	neg.s32 	%r112, %r115;
	mov.b32 	%r113, 0;
$L__BB0_29:
	.pragma "nounroll";
	ld.global.u32 	%r68, [%rd84+-8];
	mul.wide.s32 	%rd51, %r113, 4;
	add.s64 	%rd52, %rd17, %rd51;
	st.global.u32 	[%rd52+4], %r68;
	ld.global.u32 	%r69, [%rd84+-4];
	st.global.u32 	[%rd52+8], %r69;
	ld.global.u32 	%r70, [%rd84];
	st.global.u32 	[%rd52+12], %r70;
	ld.global.u32 	%r71, [%rd84+4];
	st.global.u32 	[%rd52+16], %r71;
	ld.global.u32 	%r72, [%rd84+8];
	st.global.u32 	[%rd52+20], %r72;
	ld.global.u32 	%r73, [%rd84+12];
	st.global.u32 	[%rd52+24], %r73;
	ld.global.u32 	%r74, [%rd84+16];
	st.global.u32 	[%rd52+28], %r74;
	ld.global.u32 	%r75, [%rd84+20];
	st.global.u32 	[%rd52+32], %r75;
	ld.global.u32 	%r76, [%rd84+24];
	st.global.u32 	[%rd52+36], %r76;
	ld.global.u32 	%r77, [%rd84+28];
	st.global.u32 	[%rd52+40], %r77;
	ld.global.u32 	%r78, [%rd84+32];
	st.global.u32 	[%rd52+44], %r78;
	ld.global.u32 	%r79, [%rd84+36];
	st.global.u32 	[%rd52+48], %r79;
	ld.global.u32 	%r80, [%rd84+40];
	st.global.u32 	[%rd52+52], %r80;
	ld.global.u32 	%r81, [%rd84+44];
	st.global.u32 	[%rd52+56], %r81;
	ld.global.u32 	%r82, [%rd84+48];
	st.global.u32 	[%rd52+60], %r82;
	ld.global.u32 	%r83, [%rd84+52];
	st.global.u32 	[%rd52+64], %r83;
	add.s32 	%r113, %r113, 16;
	add.s32 	%r112, %r112, 16;
	add.s64 	%rd84, %rd84, 64;
	setp.eq.s32 	%p22, %r112, 0;
	@%p22 bra 	$L__BB0_30;
	bra.uni 	$L__BB0_29;
$L__BB0_30:
	setp.eq.s32 	%p23, %r26, 0;
	@%p23 bra 	$L__BB0_39;
	and.b32  	%r34, %r25, 7;
	setp.lt.u32 	%p24, %r26, 8;
	@%p24 bra 	$L__BB0_33;
	mul.wide.u32 	%rd53, %r115, 4;
	add.s64 	%rd54, %rd18, %rd53;
	ld.global.u32 	%r84, [%rd54+44];
	mul.wide.s32 	%rd55, %r115, 4;
	add.s64 	%rd56, %rd17, %rd55;
	st.global.u32 	[%rd56+4], %r84;
	ld.global.u32 	%r85, [%rd54+48];
	st.global.u32 	[%rd56+8], %r85;
	add.s32 	%r86, %r115, 2;
	ld.global.u32 	%r87, [%rd54+52];
	mul.wide.s32 	%rd57, %r86, 4;
	add.s64 	%rd58, %rd17, %rd57;
	st.global.u32 	[%rd58+4], %r87;
	add.s32 	%r88, %r115, 3;
	ld.global.u32 	%r89, [%rd54+56];
	mul.wide.s32 	%rd59, %r88, 4;
	add.s64 	%rd60, %rd17, %rd59;
	st.global.u32 	[%rd60+4], %r89;
	add.s32 	%r90, %r115, 4;
	ld.global.u32 	%r91, [%rd54+60];
	mul.wide.s32 	%rd61, %r90, 4;
	add.s64 	%rd62, %rd17, %rd61;
	st.global.u32 	[%rd62+4], %r91;
	add.s32 	%r92, %r115, 5;
	ld.global.u32 	%r93, [%rd54+64];
	mul.wide.s32 	%rd63, %r92, 4;
	add.s64 	%rd64, %rd17, %rd63;
	st.global.u32 	[%rd64+4], %r93;
	add.s32 	%r94, %r115, 6;
	ld.global.u32 	%r95, [%rd54+68];
	mul.wide.s32 	%rd65, %r94, 4;
	add.s64 	%rd66, %rd17, %rd65;
	st.global.u32 	[%rd66+4], %r95;
	add.s32 	%r96, %r115, 7;
	ld.global.u32 	%r97, [%rd54+72];
	mul.wide.s32 	%rd67, %r96, 4;
	add.s64 	%rd68, %rd17, %rd67;
	st.global.u32 	[%rd68+4], %r97;
	add.s32 	%r115, %r115, 8;
$L__BB0_33:
	setp.eq.s32 	%p25, %r34, 0;
	@%p25 bra 	$L__BB0_39;
	and.b32  	%r37, %r25, 3;
	setp.lt.u32 	%p26, %r34, 4;
	@%p26 bra 	$L__BB0_36;
	mul.wide.u32 	%rd69, %r115, 4;
	add.s64 	%rd70, %rd18, %rd69;
	ld.global.u32 	%r98, [%rd70+44];
	mul.wide.s32 	%rd71, %r115, 4;
	add.s64 	%rd72, %rd17, %rd71;
	st.global.u32 	[%rd72+4], %r98;
	ld.global.u32 	%r99, [%rd70+48];
	st.global.u32 	[%rd72+8], %r99;
	add.s32 	%r100, %r115, 2;
	ld.global.u32 	%r101, [%rd70+52];
	mul.wide.s32 	%rd73, %r100, 4;
	add.s64 	%rd74, %rd17, %rd73;
	st.global.u32 	[%rd74+4], %r101;
	add.s32 	%r102, %r115, 3;
	ld.global.u32 	%r103, [%rd70+56];
	mul.wide.s32 	%rd75, %r102, 4;
	add.s64 	%rd76, %rd17, %rd75;
	st.global.u32 	[%rd76+4], %r103;
	add.s32 	%r115, %r115, 4;
$L__BB0_36:
	setp.eq.s32 	%p27, %r37, 0;
	@%p27 bra 	$L__BB0_39;
	add.s64 	%rd78, %rd49, %rd1;
	add.s64 	%rd21, %rd78, 4;
	mul.wide.u32 	%rd79, %r115, 4;
	add.s64 	%rd87, %rd15, %rd79;
	neg.s32 	%r117, %r37;
$L__BB0_38:
	.pragma "nounroll";
	mul.wide.s32 	%rd80, %r115, 4;
	add.s64 	%rd81, %rd21, %rd80;
	ld.global.u32 	%r104, [%rd87];
	st.global.u32 	[%rd81], %r104;
	add.s32 	%r115, %r115, 1;
	add.s64 	%rd87, %rd87, 4;
	add.s32 	%r117, %r117, 1;
	setp.ne.s32 	%p28, %r117, 0;
	@%p28 bra 	$L__BB0_38;
$L__BB0_39:
	ret;
$L__BB0_40:
	mul.lo.s32 	%r63, %r45, %r1;
	mul.wide.s32 	%rd47, %r63, 4;
	add.s64 	%rd48, %rd1, %rd47;
	mov.b32 	%r64, -1;
	st.global.u32 	[%rd48], %r64;
	bra.uni 	$L__BB0_39;

}
	// .globl	_Z8gpurangeiiiPiP4NodePS1_
.visible .entry _Z8gpurangeiiiPiP4NodePS1_(
	.param .u32 _Z8gpurangeiiiPiP4NodePS1__param_0,
	.param .u32 _Z8gpurangeiiiPiP4NodePS1__param_1,
	.param .u32 _Z8gpurangeiiiPiP4NodePS1__param_2,
	.param .u64 .ptr .align 1 _Z8gpurangeiiiPiP4NodePS1__param_3,
	.param .u64 .ptr .align 1 _Z8gpurangeiiiPiP4NodePS1__param_4,
	.param .u64 .ptr .align 1 _Z8gpurangeiiiPiP4NodePS1__param_5
)
{
	.reg .pred 	%p<9>;
	.reg .b16 	%rs<3>;
	.reg .b32 	%r<15>;
	.reg .b64 	%rd<26>;

	ld.param.u32 	%r7, [_Z8gpurangeiiiPiP4NodePS1__param_2];
	ld.param.u64 	%rd7, [_Z8gpurangeiiiPiP4NodePS1__param_3];
	ld.param.u64 	%rd24, [_Z8gpurangeiiiPiP4NodePS1__param_4];
	ld.param.u64 	%rd9, [_Z8gpurangeiiiPiP4NodePS1__param_5];
	mov.u32 	%r8, %ctaid.x;
	mov.u32 	%r9, %ntid.x;
	mov.u32 	%r10, %tid.x;
	mad.lo.s32 	%r1, %r8, %r9, %r10;
	setp.ge.s32 	%p1, %r1, %r7;
	@%p1 bra 	$L__BB1_12;
	cvta.to.global.u64 	%rd10, %rd7;
	shl.b32 	%r11, %r1, 1;
	mul.wide.s32 	%rd11, %r11, 4;
	add.s64 	%rd12, %rd10, %rd11;
	ld.global.u32 	%r2, [%rd12];
	setp.eq.s64 	%p2, %rd24, 0;
	@%p2 bra 	$L__BB1_12;
	cvta.to.global.u64 	%rd13, %rd24;
	ld.global.u8 	%rs1, [%rd13+4];
	setp.ne.s16 	%p3, %rs1, 0;
	@%p3 bra 	$L__BB1_11;
$L__BB1_3:
	ld.u32 	%r3, [%rd24];
	setp.lt.s32 	%p4, %r3, 1;
	@%p4 bra 	$L__BB1_10;
	add.s32 	%r4, %r3, -1;
	mov.b32 	%r5, 0;
$L__BB1_5:
	mul.wide.u32 	%rd14, %r5, 4;
	add.s64 	%rd2, %rd24, %rd14;
	ld.u32 	%r13, [%rd2+8];
	setp.ge.s32 	%p5, %r2, %r13;
	@%p5 bra 	$L__BB1_7;
	add.s64 	%rd18, %rd2, %rd14;
	ld.u64 	%rd24, [%rd18+688];
	bra.uni 	$L__BB1_10;
$L__BB1_7:
	setp.ne.s32 	%p6, %r5, %r4;
	@%p6 bra 	$L__BB1_9;
	mul.wide.u32 	%rd15, %r4, 8;
	add.s64 	%rd16, %rd24, %rd15;
	ld.u64 	%rd24, [%rd16+696];
	bra.uni 	$L__BB1_10;
$L__BB1_9:
	add.s32 	%r5, %r5, 1;
	setp.lt.s32 	%p7, %r5, %r3;
	@%p7 bra 	$L__BB1_5;
$L__BB1_10:
	ld.u8 	%rs2, [%rd24+4];
	setp.eq.s16 	%p8, %rs2, 0;
	@%p8 bra 	$L__BB1_3;
$L__BB1_11:
	ld.u64 	%rd19, [%rd24+760];
	cvta.to.global.u64 	%rd20, %rd9;
	mul.wide.s32 	%rd21, %r1, 8;
	add.s64 	%rd22, %rd20, %rd21;
	st.global.u64 	[%rd22], %rd19;
$L__BB1_12:
	ret;

}
	// .globl	_Z6gpuaddiiiPiP4NodePS1_
.visible .entry _Z6gpuaddiiiPiP4NodePS1_(
	.param .u32 _Z6gpuaddiiiPiP4NodePS1__param_0,
	.param .u32 _Z6gpuaddiiiPiP4NodePS1__param_1,
	.param .u32 _Z6gpuaddiiiPiP4NodePS1__param_2,
	.param .u64 .ptr .align 1 _Z6gpuaddiiiPiP4NodePS1__param_3,
	.param .u64 .ptr .align 1 _Z6gpuaddiiiPiP4NodePS1__param_4,
	.param .u64 .ptr .align 1 _Z6gpuaddiiiPiP4NodePS1__param_5
)
{
	.reg .pred 	%p<11>;
	.reg .b16 	%rs<3>;
	.reg .b32 	%r<29>;
	.reg .b64 	%rd<33>;

	ld.param.u32 	%r15, [_Z6gpuaddiiiPiP4NodePS1__param_2];
	ld.param.u64 	%rd8, [_Z6gpuaddiiiPiP4NodePS1__param_3];
	ld.param.u64 	%rd32, [_Z6gpuaddiiiPiP4NodePS1__param_4];
	ld.param.u64 	%rd10, [_Z6gpuaddiiiPiP4NodePS1__param_5];
	mov.u32 	%r16, %ctaid.x;
	mov.u32 	%r17, %ntid.x;
	mov.u32 	%r18, %tid.x;
	mad.lo.s32 	%r1, %r16, %r17, %r18;
	setp.ge.s32 	%p1, %r1, %r15;
	@%p1 bra 	$L__BB2_12;
	cvta.to.global.u64 	%rd11, %rd32;
	cvta.to.global.u64 	%rd12, %rd8;
	mul.lo.s32 	%r19, %r1, 3;
	mul.wide.s32 	%rd13, %r19, 4;
	add.s64 	%rd14, %rd12, %rd13;
	ld.global.u32 	%r2, [%rd14];
	ld.global.u32 	%r3, [%rd14+4];
	ld.global.u32 	%r4, [%rd14+8];
	ld.global.u8 	%rs1, [%rd11+4];
	setp.ne.s16 	%p2, %rs1, 0;
	@%p2 bra 	$L__BB2_6;
$L__BB2_2:
	ld.u32 	%r5, [%rd32];
	setp.lt.s32 	%p3, %r5, 1;
	@%p3 bra 	$L__BB2_16;
	add.s32 	%r6, %r5, -1;
	mov.b32 	%r8, 0;
$L__BB2_4:
	mul.wide.u32 	%rd15, %r8, 4;
	add.s64 	%rd4, %rd32, %rd15;
	ld.u32 	%r21, [%rd4+8];
	setp.ge.s32 	%p4, %r2, %r21;
	@%p4 bra 	$L__BB2_13;
	add.s64 	%rd19, %rd4, %rd15;
	ld.u64 	%rd32, [%rd19+688];
	bra.uni 	$L__BB2_16;
$L__BB2_6:
	ld.u32 	%r28, [%rd32];
	setp.lt.s32 	%p8, %r28, 1;
	@%p8 bra 	$L__BB2_11;
	mul.wide.s32 	%rd20, %r3, 4;
	add.s64 	%rd21, %rd32, %rd20;
	add.s64 	%rd3, %rd21, 44;
	mov.b32 	%r27, 0;
$L__BB2_8:
	mul.wide.u32 	%rd22, %r27, 4;
	add.s64 	%rd23, %rd32, %rd22;
	ld.u32 	%r23, [%rd23+8];
	setp.ne.s32 	%p9, %r23, %r2;
	@%p9 bra 	$L__BB2_10;
	mul.wide.u32 	%rd24, %r27, 80;
	add.s64 	%rd25, %rd3, %rd24;
	atom.add.u32 	%r24, [%rd25+-8], %r4;
	ld.u32 	%r28, [%rd32];
$L__BB2_10:
	add.s32 	%r27, %r27, 1;
	setp.lt.s32 	%p10, %r27, %r28;
	@%p10 bra 	$L__BB2_8;
$L__BB2_11:
	ld.u64 	%rd26, [%rd32+760];
	cvta.to.global.u64 	%rd27, %rd10;
	mul.wide.s32 	%rd28, %r1, 8;
	add.s64 	%rd29, %rd27, %rd28;
	st.global.u64 	[%rd29], %rd26;
$L__BB2_12:
	ret;
$L__BB2_13:
	setp.ne.s32 	%p5, %r8, %r6;
	@%p5 bra 	$L__BB2_15;
	mul.wide.u32 	%rd16, %r6, 8;
	add.s64 	%rd17, %rd32, %rd16;
	ld.u64 	%rd32, [%rd17+696];
	bra.uni 	$L__BB2_16;
$L__BB2_15:
	add.s32 	%r8, %r8, 1;
	setp.lt.s32 	%p6, %r8, %r5;
	@%p6 bra 	$L__BB2_4;
$L__BB2_16:
	ld.u8 	%rs2, [%rd32+4];
	setp.eq.s16 	%p7, %rs2, 0;
	@%p7 bra 	$L__BB2_2;
	bra.uni 	$L__BB2_6;

}
	// .globl	_Z8gpupathsiiiPiP4Node
.visible .entry _Z8gpupathsiiiPiP4Node(
	.param .u32 _Z8gpupathsiiiPiP4Node_param_0,
	.param .u32 _Z8gpupathsiiiPiP4Node_param_1,
	.param .u32 _Z8gpupathsiiiPiP4Node_param_2,
	.param .u64 .ptr .align 1 _Z8gpupathsiiiPiP4Node_param_3,
	.param .u64 .ptr .align 1 _Z8gpupathsiiiPiP4Node_param_4
)
{
	.reg .pred 	%p<16>;
	.reg .b16 	%rs<3>;
	.reg .b32 	%r<45>;
	.reg .b64 	%rd<36>;

	ld.param.u32 	%r24, [_Z8gpupathsiiiPiP4Node_param_0];
	ld.param.u32 	%r25, [_Z8gpupathsiiiPiP4Node_param_2];
	ld.param.u64 	%rd14, [_Z8gpupathsiiiPiP4Node_param_3];
	ld.param.u64 	%rd15, [_Z8gpupathsiiiPiP4Node_param_4];
	cvta.to.global.u64 	%rd1, %rd14;
	cvta.to.global.u64 	%rd35, %rd15;
	setp.lt.s32 	%p1, %r24, 1;
	@%p1 bra 	$L__BB3_13;
	and.b32  	%r1, %r24, 15;
	setp.lt.u32 	%p2, %r24, 16;
	mov.b32 	%r39, 0;
	@%p2 bra 	$L__BB3_4;
	and.b32  	%r39, %r24, 2147483632;
	neg.s32 	%r37, %r39;
	add.s64 	%rd32, %rd1, 32;
$L__BB3_3:
	.pragma "nounroll";
	mov.b32 	%r27, -1;
	st.global.u32 	[%rd32+-32], %r27;
	st.global.u32 	[%rd32+-28], %r27;
	st.global.u32 	[%rd32+-24], %r27;
	st.global.u32 	[%rd32+-20], %r27;
	st.global.u32 	[%rd32+-16], %r27;
	st.global.u32 	[%rd32+-12], %r27;
	st.global.u32 	[%rd32+-8], %r27;
	st.global.u32 	[%rd32+-4], %r27;
	st.global.u32 	[%rd32], %r27;
	st.global.u32 	[%rd32+4], %r27;
	st.global.u32 	[%rd32+8], %r27;
	st.global.u32 	[%rd32+12], %r27;
	st.global.u32 	[%rd32+16], %r27;
	st.global.u32 	[%rd32+20], %r27;
	st.global.u32 	[%rd32+24], %r27;
	st.global.u32 	[%rd32+28], %r27;
	add.s32 	%r37, %r37, 16;
	add.s64 	%rd32, %rd32, 64;
	setp.ne.s32 	%p3, %r37, 0;
	@%p3 bra 	$L__BB3_3;
$L__BB3_4:
	setp.eq.s32 	%p4, %r1, 0;
	@%p4 bra 	$L__BB3_13;
	and.b32  	%r7, %r24, 7;
	setp.lt.u32 	%p5, %r1, 8;
	@%p5 bra 	$L__BB3_7;
	mul.wide.u32 	%rd16, %r39, 4;
	add.s64 	%rd17, %rd1, %rd16;
	mov.b32 	%r28, -1;
	st.global.u32 	[%rd17], %r28;
	st.global.u32 	[%rd17+4], %r28;
	st.global.u32 	[%rd17+8], %r28;
	st.global.u32 	[%rd17+12], %r28;
	st.global.u32 	[%rd17+16], %r28;
	st.global.u32 	[%rd17+20], %r28;
	st.global.u32 	[%rd17+24], %r28;
	st.global.u32 	[%rd17+28], %r28;
	add.s32 	%r39, %r39, 8;
$L__BB3_7:
	setp.eq.s32 	%p6, %r7, 0;
	@%p6 bra 	$L__BB3_13;
	and.b32  	%r10, %r24, 3;
	setp.lt.u32 	%p7, %r7, 4;
	@%p7 bra 	$L__BB3_10;
	mul.wide.u32 	%rd18, %r39, 4;
	add.s64 	%rd19, %rd1, %rd18;
	mov.b32 	%r29, -1;
	st.global.u32 	[%rd19], %r29;
	st.global.u32 	[%rd19+4], %r29;
	st.global.u32 	[%rd19+8], %r29;
	st.global.u32 	[%rd19+12], %r29;
	add.s32 	%r39, %r39, 4;
$L__BB3_10:
	setp.eq.s32 	%p8, %r10, 0;
	@%p8 bra 	$L__BB3_13;
	mul.wide.u32 	%rd20, %r39, 4;
	add.s64 	%rd33, %rd1, %rd20;
	neg.s32 	%r41, %r10;
$L__BB3_12:
	.pragma "nounroll";
	mov.b32 	%r30, -1;
	st.global.u32 	[%rd33], %r30;
	add.s64 	%rd33, %rd33, 4;
	add.s32 	%r41, %r41, 1;
	setp.ne.s32 	%p9, %r41, 0;
	@%p9 bra 	$L__BB3_12;
$L__BB3_13:
	ld.global.u32 	%r31, [%rd35+8];
	st.global.u32 	[%rd1], %r31;
	ld.global.u8 	%rs1, [%rd35+4];
	setp.ne.s16 	%p10, %rs1, 0;
	@%p10 bra 	$L__BB3_23;
	mov.b32 	%r44, 1;
$L__BB3_15:
	ld.global.u32 	%r17, [%rd35];
	setp.lt.s32 	%p11, %r17, 1;
	@%p11 bra 	$L__BB3_22;
	add.s32 	%r18, %r17, -1;
	mov.b32 	%r19, 0;
$L__BB3_17:
	mul.wide.u32 	%rd21, %r19, 4;
	add.s64 	%rd10, %rd35, %rd21;
	ld.global.u32 	%r34, [%rd10+8];
	setp.ge.s32 	%p12, %r25, %r34;
	@%p12 bra 	$L__BB3_19;
	add.s64 	%rd28, %rd10, %rd21;
	ld.global.u64 	%rd29, [%rd28+688];
	cvta.to.global.u64 	%rd35, %rd29;
	ld.global.u32 	%r36, [%rd35+8];
	mul.wide.s32 	%rd30, %r44, 4;
	add.s64 	%rd31, %rd1, %rd30;
	st.global.u32 	[%rd31], %r36;
	add.s32 	%r44, %r44, 1;
	bra.uni 	$L__BB3_22;
$L__BB3_19:
	setp.ne.s32 	%p13, %r19, %r18;
	@%p13 bra 	$L__BB3_21;
	mul.wide.u32 	%rd22, %r18, 8;
	add.s64 	%rd23, %rd35, %rd22;
	ld.global.u64 	%rd24, [%rd23+696];
	cvta.to.global.u64 	%rd35, %rd24;
	ld.global.u32 	%r35, [%rd35+8];
	mul.wide.s32 	%rd25, %r44, 4;
	add.s64 	%rd26, %rd1, %rd25;
	st.global.u32 	[%rd26], %r35;
	add.s32 	%r44, %r44, 1;
	bra.uni 	$L__BB3_22;
$L__BB3_21:
	add.s32 	%r19, %r19, 1;
	setp.lt.s32 	%p14, %r19, %r17;
	@%p14 bra 	$L__BB3_17;
$L__BB3_22:
	ld.global.u8 	%rs2, [%rd35+4];
	setp.eq.s16 	%p15, %rs2, 0;
	@%p15 bra 	$L__BB3_15;
$L__BB3_23:
	ret;

}


// ===== COMPILED SASS (sm_100) =====

	.target	sm_100

	.elftype	@"ET_EXEC"


//--------------------- .note.nv.tkinfo           --------------------------
	.section	.note.nv.tkinfo,"",@"SHT_NOTE"
	.sectionflags	@"SHF_NOTE_NV_TKINFO"
	.tkinfo
        /*0018*/ 	.word	0x00000002
        /*0030*/ 	.string	""
        /*0030*/ 	.string	"ptxas"
        /*0030*/ 	.string	"Cuda compilation tools, release 13.0, V13.0.88"
        /*0030*/ 	.string	"Build cuda_13.0.r13.0/compiler.36424714_0"
        /*0030*/ 	.string	"-arch sm_100 -m 64 "



//--------------------- .note.nv.cuinfo           --------------------------
	.section	.note.nv.cuinfo,"",@"SHT_NOTE"
	.sectionflags	@"SHF_NOTE_NV_CUINFO"
        /*0018*/ 	.short	0x0002
        /*001a*/ 	.short	0x0064
        /*001c*/ 	.short	0x0082
	.zero		2


//--------------------- .nv.info                  --------------------------
	.section	.nv.info,"",@"SHT_CUDA_INFO"
	.align	4


	//----- nvinfo : EIATTR_REGCOUNT
	.align		4
        /*0000*/ 	.byte	0x04, 0x2f
        /*0002*/ 	.short	(.L_1 - .L_0)
	.align		4
.L_0:
        /*0004*/ 	.word	index@(_Z9gpusearchiiiPiS_P4Node)
        /*0008*/ 	.word	0x00000020


	//----- nvinfo : EIATTR_FRAME_SIZE
	.align		4
.L_1:
        /*000c*/ 	.byte	0x04, 0x11
        /*000e*/ 	.short	(.L_3 - .L_2)
	.align		4
.L_2:
        /*0010*/ 	.word	index@(_Z9gpusearchiiiPiS_P4Node)
        /*0014*/ 	.word	0x00000000


	//----- nvinfo : EIATTR_REGCOUNT
	.align		4
.L_3:
        /*0018*/ 	.byte	0x04, 0x2f
        /*001a*/ 	.short	(.L_5 - .L_4)
	.align		4
.L_4:
        /*001c*/ 	.word	index@(_Z8gpurangeiiiPiP4NodePS1_)
        /*0020*/ 	.word	0x0000000e


	//----- nvinfo : EIATTR_FRAME_SIZE
	.align		4
.L_5:
        /*0024*/ 	.byte	0x04, 0x11
        /*0026*/ 	.short	(.L_7 - .L_6)
	.align		4
.L_6:
        /*0028*/ 	.word	index@(_Z8gpurangeiiiPiP4NodePS1_)
        /*002c*/ 	.word	0x00000000


	//----- nvinfo : EIATTR_REGCOUNT
	.align		4
.L_7:
        /*0030*/ 	.byte	0x04, 0x2f
        /*0032*/ 	.short	(.L_9 - .L_8)
	.align		4
.L_8:
        /*0034*/ 	.word	index@(_Z6gpuaddiiiPiP4NodePS1_)
        /*0038*/ 	.word	0x00000010


	//----- nvinfo : EIATTR_FRAME_SIZE
	.align		4
.L_9:
        /*003c*/ 	.byte	0x04, 0x11
        /*003e*/ 	.short	(.L_11 - .L_10)
	.align		4
.L_10:
        /*0040*/ 	.word	index@(_Z6gpuaddiiiPiP4NodePS1_)
        /*0044*/ 	.word	0x00000000


	//----- nvinfo : EIATTR_REGCOUNT
	.align		4
.L_11:
        /*0048*/ 	.byte	0x04, 0x2f
        /*004a*/ 	.short	(.L_13 - .L_12)
	.align		4
.L_12:
        /*004c*/ 	.word	index@(_Z8gpupathsiiiPiP4Node)
        /*0050*/ 	.word	0x0000000e


	//----- nvinfo : EIATTR_FRAME_SIZE
	.align		4
.L_13:
        /*0054*/ 	.byte	0x04, 0x11
        /*0056*/ 	.short	(.L_15 - .L_14)
	.align		4
.L_14:
        /*0058*/ 	.word	index@(_Z8gpupathsiiiPiP4Node)
        /*005c*/ 	.word	0x00000000


	//----- nvinfo : EIATTR_MIN_STACK_SIZE
	.align		4
.L_15:
        /*0060*/ 	.byte	0x04, 0x12
        /*0062*/ 	.short	(.L_17 - .L_16)
	.align		4
.L_16:
        /*0064*/ 	.word	index@(_Z8gpupathsiiiPiP4Node)
        /*0068*/ 	.word	0x00000000


	//----- nvinfo : EIATTR_MIN_STACK_SIZE
	.align		4
.L_17:
        /*006c*/ 	.byte	0x04, 0x12
        /*006e*/ 	.short	(.L_19 - .L_18)
	.align		4
.L_18:
        /*0070*/ 	.word	index@(_Z6gpuaddiiiPiP4NodePS1_)
        /*0074*/ 	.word	0x00000000


	//----- nvinfo : EIATTR_MIN_STACK_SIZE
	.align		4
.L_19:
        /*0078*/ 	.byte	0x04, 0x12
        /*007a*/ 	.short	(.L_21 - .L_20)
	.align		4
.L_20:
        /*007c*/ 	.word	index@(_Z8gpurangeiiiPiP4NodePS1_)
        /*0080*/ 	.word	0x00000000


	//----- nvinfo : EIATTR_MIN_STACK_SIZE
	.align		4
.L_21:
        /*0084*/ 	.byte	0x04, 0x12
        /*0086*/ 	.short	(.L_23 - .L_22)
	.align		4
.L_22:
        /*0088*/ 	.word	index@(_Z9gpusearchiiiPiS_P4Node)
        /*008c*/ 	.word	0x00000000
.L_23:


//--------------------- .nv.compat                --------------------------
	.section	.nv.compat,"",@"SHT_CUDA_COMPAT_INFO"
	.align	4
        /*0000*/ 	.byte	0x02, 0x09, 0x00, 0x00, 0x02, 0x02, 0x01, 0x00, 0x02, 0x05, 0x05, 0x00, 0x03, 0x07, 0x01, 0x01
        /*0010*/ 	.byte	0x02, 0x03, 0x00, 0x00, 0x02, 0x06, 0x01, 0x00, 0x04, 0x0b, 0x08, 0x00, 0x09, 0x00, 0x00, 0x00
        /*0020*/ 	.byte	0x00, 0x00, 0x00, 0x00


//--------------------- .nv.info._Z8gpupathsiiiPiP4Node --------------------------
	.section	.nv.info._Z8gpupathsiiiPiP4Node,"",@"SHT_CUDA_INFO"
	.sectionflags	@""
	.align	4


	//----- nvinfo : EIATTR_CUDA_API_VERSION
	.align		4
        /*0000*/ 	.byte	0x04, 0x37
        /*0002*/ 	.short	(.L_25 - .L_24)
.L_24:
        /*0004*/ 	.word	0x00000082


	//----- nvinfo : EIATTR_KPARAM_INFO
	.align		4
.L_25:
        /*0008*/ 	.byte	0x04, 0x17
        /*000a*/ 	.short	(.L_27 - .L_26)
.L_26:
        /*000c*/ 	.word	0x00000000
        /*0010*/ 	.short	0x0004
        /*0012*/ 	.short	0x0018
        /*0014*/ 	.byte	0x00, 0xf5, 0x21, 0x00


	//----- nvinfo : EIATTR_KPARAM_INFO
	.align		4
.L_27:
        /*0018*/ 	.byte	0x04, 0x17
        /*001a*/ 	.short	(.L_29 - .L_28)
.L_28:
        /*001c*/ 	.word	0x00000000
        /*0020*/ 	.short	0x0003
        /*0022*/ 	.short	0x0010
        /*0024*/ 	.byte	0x00, 0xf5, 0x21, 0x00


	//----- nvinfo : EIATTR_KPARAM_INFO
	.align		4
.L_29:
        /*0028*/ 	.byte	0x04, 0x17
        /*002a*/ 	.short	(.L_31 - .L_30)
.L_30:
        /*002c*/ 	.word	0x00000000
        /*0030*/ 	.short	0x0002
        /*0032*/ 	.short	0x0008
        /*0034*/ 	.byte	0x00, 0xf0, 0x11, 0x00


	//----- nvinfo : EIATTR_KPARAM_INFO
	.align		4
.L_31:
        /*0038*/ 	.byte	0x04, 0x17
        /*003a*/ 	.short	(.L_33 - .L_32)
.L_32:
        /*003c*/ 	.word	0x00000000
        /*0040*/ 	.short	0x0001
        /*0042*/ 	.short	0x0004
        /*0044*/ 	.byte	0x00, 0xf0, 0x11, 0x00


	//----- nvinfo : EIATTR_KPARAM_INFO
	.align		4
.L_33:
        /*0048*/ 	.byte	0x04, 0x17
        /*004a*/ 	.short	(.L_35 - .L_34)
.L_34:
        /*004c*/ 	.word	0x00000000
        /*0050*/ 	.short	0x0000
        /*0052*/ 	.short	0x0000
        /*0054*/ 	.byte	0x00, 0xf0, 0x11, 0x00


	//----- nvinfo : EIATTR_SPARSE_MMA_MASK
	.align		4
.L_35:
        /*0058*/ 	.byte	0x03, 0x50
        /*005a*/ 	.short	0x0000


	//----- nvinfo : EIATTR_MAXREG_COUNT
	.align		4
        /*005c*/ 	.byte	0x03, 0x1b
        /*005e*/ 	.short	0x00ff


	//----- nvinfo : EIATTR_MERCURY_ISA_VERSION
	.align		4
        /*0060*/ 	.byte	0x03, 0x5f
        /*0062*/ 	.short	0x0101


	//----- nvinfo : EIATTR_VRC_CTA_INIT_COUNT
	.align		4
        /*0064*/ 	.byte	0x02, 0x4a
	.zero		1
	.zero		1


	//----- nvinfo : EIATTR_EXIT_INSTR_OFFSETS
	.align		4
        /*0068*/ 	.byte	0x04, 0x1c
        /*006a*/ 	.short	(.L_37 - .L_36)


	//   ....[0]....
.L_36:
        /*006c*/ 	.word	0x00000590


	//   ....[1]....
        /*0070*/ 	.word	0x000007d0


	//----- nvinfo : EIATTR_CBANK_PARAM_SIZE
	.align		4
.L_37:
        /*0074*/ 	.byte	0x03, 0x19
        /*0076*/ 	.short	0x0020


	//----- nvinfo : EIATTR_PARAM_CBANK
	.align		4
        /*0078*/ 	.byte	0x04, 0x0a
        /*007a*/ 	.short	(.L_39 - .L_38)
	.align		4
.L_38:
        /*007c*/ 	.word	index@(.nv.constant0._Z8gpupathsiiiPiP4Node)
        /*0080*/ 	.short	0x0380
        /*0082*/ 	.short	0x0020


	//----- nvinfo : EIATTR_SW_WAR
	.align		4
.L_39:
        /*0084*/ 	.byte	0x04, 0x36
        /*0086*/ 	.short	(.L_41 - .L_40)
.L_40:
        /*0088*/ 	.word	0x00000008
.L_41:


//--------------------- .nv.info._Z6gpuaddiiiPiP4NodePS1_ --------------------------
	.section	.nv.info._Z6gpuaddiiiPiP4NodePS1_,"",@"SHT_CUDA_INFO"
	.sectionflags	@""
	.align	4


	//----- nvinfo : EIATTR_CUDA_API_VERSION
	.align		4
        /*0000*/ 	.byte	0x04, 0x37
        /*0002*/ 	.short	(.L_43 - .L_42)
.L_42:
        /*0004*/ 	.word	0x00000082


	//----- nvinfo : EIATTR_KPARAM_INFO
	.align		4
.L_43:
        /*0008*/ 	.byte	0x04, 0x17
        /*000a*/ 	.short	(.L_45 - .L_44)
.L_44:
        /*000c*/ 	.word	0x00000000
        /*0010*/ 	.short	0x0005
        /*0012*/ 	.short	0x0020
        /*0014*/ 	.byte	0x00, 0xf5, 0x21, 0x00


	//----- nvinfo : EIATTR_KPARAM_INFO
	.align		4
.L_45:
        /*0018*/ 	.byte	0x04, 0x17
        /*001a*/ 	.short	(.L_47 - .L_46)
.L_46:
        /*001c*/ 	.word	0x00000000
        /*0020*/ 	.short	0x0004
        /*0022*/ 	.short	0x0018
        /*0024*/ 	.byte	0x00, 0xf5, 0x21, 0x00


	//----- nvinfo : EIATTR_KPARAM_INFO
	.align		4
.L_47:
        /*0028*/ 	.byte	0x04, 0x17
        /*002a*/ 	.short	(.L_49 - .L_48)
.L_48:
        /*002c*/ 	.word	0x00000000
        /*0030*/ 	.short	0x0003
        /*0032*/ 	.short	0x0010
        /*0034*/ 	.byte	0x00, 0xf5, 0x21, 0x00


	//----- nvinfo : EIATTR_KPARAM_INFO
	.align		4
.L_49:
        /*0038*/ 	.byte	0x04, 0x17
        /*003a*/ 	.short	(.L_51 - .L_50)
.L_50:
        /*003c*/ 	.word	0x00000000
        /*0040*/ 	.short	0x0002
        /*0042*/ 	.short	0x0008
        /*0044*/ 	.byte	0x00, 0xf0, 0x11, 0x00


	//----- nvinfo : EIATTR_KPARAM_INFO
	.align		4
.L_51:
        /*0048*/ 	.byte	0x04, 0x17
        /*004a*/ 	.short	(.L_53 - .L_52)
.L_52:
        /*004c*/ 	.word	0x00000000
        /*0050*/ 	.short	0x0001
        /*0052*/ 	.short	0x0004
        /*0054*/ 	.byte	0x00, 0xf0, 0x11, 0x00


	//----- nvinfo : EIATTR_KPARAM_INFO
	.align		4
.L_53:
        /*0058*/ 	.byte	0x04, 0x17
        /*005a*/ 	.short	(.L_55 - .L_54)
.L_54:
        /*005c*/ 	.word	0x00000000
        /*0060*/ 	.short	0x0000
        /*0062*/ 	.short	0x0000
        /*0064*/ 	.byte	0x00, 0xf0, 0x11, 0x00


	//----- nvinfo : EIATTR_SPARSE_MMA_MASK
	.align		4
.L_55:
        /*0068*/ 	.byte	0x03, 0x50
        /*006a*/ 	.short	0x0000


	//----- nvinfo : EIATTR_MAXREG_COUNT
	.align		4
        /*006c*/ 	.byte	0x03, 0x1b
        /*006e*/ 	.short	0x00ff


	//----- nvinfo : EIATTR_MERCURY_ISA_VERSION
	.align		4
        /*0070*/ 	.byte	0x03, 0x5f
        /*0072*/ 	.short	0x0101


	//----- nvinfo : EIATTR_VRC_CTA_INIT_COUNT
	.align		4
        /*0074*/ 	.byte	0x02, 0x4a
	.zero		1
	.zero		1


	//----- nvinfo : EIATTR_EXIT_INSTR_OFFSETS
	.align		4
        /*0078*/ 	.byte	0x04, 0x1c
        /*007a*/ 	.short	(.L_57 - .L_56)


	//   ....[0]....
.L_56:
        /*007c*/ 	.word	0x00000070


	//   ....[1]....
        /*0080*/ 	.word	0x00000470


	//----- nvinfo : EIATTR_CRS_STACK_SIZE
	.align		4
.L_57:
        /*0084*/ 	.byte	0x04, 0x1e
        /*0086*/ 	.short	(.L_59 - .L_58)
.L_58:
        /*0088*/ 	.word	0x00000000


	//----- nvinfo : EIATTR_CBANK_PARAM_SIZE
	.align		4
.L_59:
        /*008c*/ 	.byte	0x03, 0x19
        /*008e*/ 	.short	0x0028


	//----- nvinfo : EIATTR_PARAM_CBANK
	.align		4
        /*0090*/ 	.byte	0x04, 0x0a
        /*0092*/ 	.short	(.L_61 - .L_60)
	.align		4
.L_60:
        /*0094*/ 	.word	index@(.nv.constant0._Z6gpuaddiiiPiP4NodePS1_)
        /*0098*/ 	.short	0x0380
        /*009a*/ 	.short	0x0028


	//----- nvinfo : EIATTR_SW_WAR
	.align		4
.L_61:
        /*009c*/ 	.byte	0x04, 0x36
        /*009e*/ 	.short	(.L_63 - .L_62)
.L_62:
        /*00a0*/ 	.word	0x00000008
.L_63:


//--------------------- .nv.info._Z8gpurangeiiiPiP4NodePS1_ --------------------------
	.section	.nv.info._Z8gpurangeiiiPiP4NodePS1_,"",@"SHT_CUDA_INFO"
	.sectionflags	@""
	.align	4


	//----- nvinfo : EIATTR_CUDA_API_VERSION
	.align		4
        /*0000*/ 	.byte	0x04, 0x37
        /*0002*/ 	.short	(.L_65 - .L_64)
.L_64:
        /*0004*/ 	.word	0x00000082


	//----- nvinfo : EIATTR_KPARAM_INFO
	.align		4
.L_65:
        /*0008*/ 	.byte	0x04, 0x17
        /*000a*/ 	.short	(.L_67 - .L_66)
.L_66:
        /*000c*/ 	.word	0x00000000
        /*0010*/ 	.short	0x0005
        /*0012*/ 	.short	0x0020
        /*0014*/ 	.byte	0x00, 0xf5, 0x21, 0x00


	//----- nvinfo : EIATTR_KPARAM_INFO
	.align		4
.L_67:
        /*0018*/ 	.byte	0x04, 0x17
        /*001a*/ 	.short	(.L_69 - .L_68)
.L_68:
        /*001c*/ 	.word	0x00000000
        /*0020*/ 	.short	0x0004
        /*0022*/ 	.short	0x0018
        /*0024*/ 	.byte	0x00, 0xf5, 0x21, 0x00


	//----- nvinfo : EIATTR_KPARAM_INFO
	.align		4
.L_69:
        /*0028*/ 	.byte	0x04, 0x17
        /*002a*/ 	.short	(.L_71 - .L_70)
.L_70:
        /*002c*/ 	.word	0x00000000
        /*0030*/ 	.short	0x0003
        /*0032*/ 	.short	0x0010
        /*0034*/ 	.byte	0x00, 0xf5, 0x21, 0x00


	//----- nvinfo : EIATTR_KPARAM_INFO
	.align		4
.L_71:
        /*0038*/ 	.byte	0x04, 0x17
        /*003a*/ 	.short	(.L_73 - .L_72)
.L_72:
        /*003c*/ 	.word	0x00000000
        /*0040*/ 	.short	0x0002
        /*0042*/ 	.short	0x0008
        /*0044*/ 	.byte	0x00, 0xf0, 0x11, 0x00


	//----- nvinfo : EIATTR_KPARAM_INFO
	.align		4
.L_73:
        /*0048*/ 	.byte	0x04, 0x17
        /*004a*/ 	.short	(.L_75 - .L_74)
.L_74:
        /*004c*/ 	.word	0x00000000
        /*0050*/ 	.short	0x0001
        /*0052*/ 	.short	0x0004
        /*0054*/ 	.byte	0x00, 0xf0, 0x11, 0x00


	//----- nvinfo : EIATTR_KPARAM_INFO
	.align		4
.L_75:
        /*0058*/ 	.byte	0x04, 0x17
        /*005a*/ 	.short	(.L_77 - .L_76)
.L_76:
        /*005c*/ 	.word	0x00000000
        /*0060*/ 	.short	0x0000
        /*0062*/ 	.short	0x0000
        /*0064*/ 	.byte	0x00, 0xf0, 0x11, 0x00


	//----- nvinfo : EIATTR_SPARSE_MMA_MASK
	.align		4
.L_77:
        /*0068*/ 	.byte	0x03, 0x50
        /*006a*/ 	.short	0x0000


	//----- nvinfo : EIATTR_MAXREG_COUNT
	.align		4
        /*006c*/ 	.byte	0x03, 0x1b
        /*006e*/ 	.short	0x00ff


	//----- nvinfo : EIATTR_MERCURY_ISA_VERSION
	.align		4
        /*0070*/ 	.byte	0x03, 0x5f
        /*0072*/ 	.short	0x0101


	//----- nvinfo : EIATTR_VRC_CTA_INIT_COUNT
	.align		4
        /*0074*/ 	.byte	0x02, 0x4a
	.zero		1
	.zero		1


	//----- nvinfo : EIATTR_EXIT_INSTR_OFFSETS
	.align		4
        /*0078*/ 	.byte	0x04, 0x1c
        /*007a*/ 	.short	(.L_79 - .L_78)


	//   ....[0]....
.L_78:
        /*007c*/ 	.word	0x00000070


	//   ....[1]....
        /*0080*/ 	.word	0x000000b0


	//   ....[2]....
        /*0084*/ 	.word	0x00000340


	//----- nvinfo : EIATTR_CRS_STACK_SIZE
	.align		4
.L_79:
        /*0088*/ 	.byte	0x04, 0x1e
        /*008a*/ 	.short	(.L_81 - .L_80)
.L_80:
        /*008c*/ 	.word	0x00000000


	//----- nvinfo : EIATTR_CBANK_PARAM_SIZE
	.align		4
.L_81:
        /*0090*/ 	.byte	0x03, 0x19
        /*0092*/ 	.short	0x0028


	//----- nvinfo : EIATTR_PARAM_CBANK
	.align		4
        /*0094*/ 	.byte	0x04, 0x0a
        /*0096*/ 	.short	(.L_83 - .L_82)
	.align		4
.L_82:
        /*0098*/ 	.word	index@(.nv.constant0._Z8gpurangeiiiPiP4NodePS1_)
        /*009c*/ 	.short	0x0380
        /*009e*/ 	.short	0x0028


	//----- nvinfo : EIATTR_SW_WAR
	.align		4
.L_83:
        /*00a0*/ 	.byte	0x04, 0x36
        /*00a2*/ 	.short	(.L_85 - .L_84)
.L_84:
        /*00a4*/ 	.word	0x00000008
.L_85:


//--------------------- .nv.info._Z9gpusearchiiiPiS_P4Node --------------------------
	.section	.nv.info._Z9gpusearchiiiPiS_P4Node,"",@"SHT_CUDA_INFO"
	.sectionflags	@""
	.align	4


	//----- nvinfo : EIATTR_CUDA_API_VERSION
	.align		4
        /*0000*/ 	.byte	0x04, 0x37
        /*0002*/ 	.short	(.L_87 - .L_86)
.L_86:
        /*0004*/ 	.word	0x00000082


	//----- nvinfo : EIATTR_KPARAM_INFO
	.align		4
.L_87:
        /*0008*/ 	.byte	0x04, 0x17
        /*000a*/ 	.short	(.L_89 - .L_88)
.L_88:
        /*000c*/ 	.word	0x00000000
        /*0010*/ 	.short	0x0005
        /*0012*/ 	.short	0x0020
        /*0014*/ 	.byte	0x00, 0xf5, 0x21, 0x00


	//----- nvinfo : EIATTR_KPARAM_INFO
	.align		4
.L_89:
        /*0018*/ 	.byte	0x04, 0x17
        /*001a*/ 	.short	(.L_91 - .L_90)
.L_90:
        /*001c*/ 	.word	0x00000000
        /*0020*/ 	.short	0x0004
        /*0022*/ 	.short	0x0018
        /*0024*/ 	.byte	0x00, 0xf5, 0x21, 0x00


	//----- nvinfo : EIATTR_KPARAM_INFO
	.align		4
.L_91:
        /*0028*/ 	.byte	0x04, 0x17
        /*002a*/ 	.short	(.L_93 - .L_92)
.L_92:
        /*002c*/ 	.word	0x00000000
        /*0030*/ 	.short	0x0003
        /*0032*/ 	.short	0x0010
        /*0034*/ 	.byte	0x00, 0xf5, 0x21, 0x00


	//----- nvinfo : EIATTR_KPARAM_INFO
	.align		4
.L_93:
        /*0038*/ 	.byte	0x04, 0x17
        /*003a*/ 	.short	(.L_95 - .L_94)
.L_94:
        /*003c*/ 	.word	0x00000000
        /*0040*/ 	.short	0x0002
        /*0042*/ 	.short	0x0008
        /*0044*/ 	.byte	0x00, 0xf0, 0x11, 0x00


	//----- nvinfo : EIATTR_KPARAM_INFO
	.align		4
.L_95:
        /*0048*/ 	.byte	0x04, 0x17
        /*004a*/ 	.short	(.L_97 - .L_96)
.L_96:
        /*004c*/ 	.word	0x00000000
        /*0050*/ 	.short	0x0001
        /*0052*/ 	.short	0x0004
        /*0054*/ 	.byte	0x00, 0xf0, 0x11, 0x00


	//----- nvinfo : EIATTR_KPARAM_INFO
	.align		4
.L_97:
        /*0058*/ 	.byte	0x04, 0x17
        /*005a*/ 	.short	(.L_99 - .L_98)
.L_98:
        /*005c*/ 	.word	0x00000000
        /*0060*/ 	.short	0x0000
        /*0062*/ 	.short	0x0000
        /*0064*/ 	.byte	0x00, 0xf0, 0x11, 0x00


	//----- nvinfo : EIATTR_SPARSE_MMA_MASK
	.align		4
.L_99:
        /*0068*/ 	.byte	0x03, 0x50
        /*006a*/ 	.short	0x0000


	//----- nvinfo : EIATTR_MAXREG_COUNT
	.align		4
        /*006c*/ 	.byte	0x03, 0x1b
        /*006e*/ 	.short	0x00ff


	//----- nvinfo : EIATTR_MERCURY_ISA_VERSION
	.align		4
        /*0070*/ 	.byte	0x03, 0x5f
        /*0072*/ 	.short	0x0101


	//----- nvinfo : EIATTR_VRC_CTA_INIT_COUNT
	.align		4
        /*0074*/ 	.byte	0x02, 0x4a
	.zero		1
	.zero		1


	//----- nvinfo : EIATTR_EXIT_INSTR_OFFSETS
	.align		4
        /*0078*/ 	.byte	0x04, 0x1c
        /*007a*/ 	.short	(.L_101 - .L_100)


	//   ....[0]....
.L_100:
        /*007c*/ 	.word	0x00000070


	//   ....[1]....
        /*0080*/ 	.word	0x00000870


	//   ....[2]....
        /*0084*/ 	.word	0x000008f0


	//   ....[3]....
        /*0088*/ 	.word	0x00000c30


	//   ....[4]....
        /*008c*/ 	.word	0x00000e80


	//   ....[5]....
        /*0090*/ 	.word	0x00000fc0


	//   ....[6]....
        /*0094*/ 	.word	0x000010e0


	//----- nvinfo : EIATTR_CRS_STACK_SIZE
	.align		4
.L_101:
        /*0098*/ 	.byte	0x04, 0x1e
        /*009a*/ 	.short	(.L_103 - .L_102)
.L_102:
        /*009c*/ 	.word	0x00000000


	//----- nvinfo : EIATTR_CBANK_PARAM_SIZE
	.align		4
.L_103:
        /*00a0*/ 	.byte	0x03, 0x19
        /*00a2*/ 	.short	0x0028


	//----- nvinfo : EIATTR_PARAM_CBANK
	.align		4
        /*00a4*/ 	.byte	0x04, 0x0a
        /*00a6*/ 	.short	(.L_105 - .L_104)
	.align		4
.L_104:
        /*00a8*/ 	.word	index@(.nv.constant0._Z9gpusearchiiiPiS_P4Node)
        /*00ac*/ 	.short	0x0380
        /*00ae*/ 	.short	0x0028


	//----- nvinfo : EIATTR_SW_WAR
	.align		4
.L_105:
        /*00b0*/ 	.byte	0x04, 0x36
        /*00b2*/ 	.short	(.L_107 - .L_106)
.L_106:
        /*00b4*/ 	.word	0x00000008
.L_107:


//--------------------- .nv.callgraph             --------------------------
	.section	.nv.callgraph,"",@"SHT_CUDA_CALLGRAPH"
	.align	4
	.sectionentsize	8
	.align		4
        /*0000*/ 	.word	0x00000000
	.align		4
        /*0004*/ 	.word	0xffffffff
	.align		4
        /*0008*/ 	.word	0x00000000
	.align		4
        /*000c*/ 	.word	0xfffffffe
	.align		4
        /*0010*/ 	.word	0x00000000
	.align		4
        /*0014*/ 	.word	0xfffffffd
	.align		4
        /*0018*/ 	.word	0x00000000
	.align		4
        /*001c*/ 	.word	0xfffffffc


//--------------------- .text._Z8gpupathsiiiPiP4Node --------------------------
	.section	.text._Z8gpupathsiiiPiP4Node,"ax",@progbits
	.align	128
        .global         _Z8gpupathsiiiPiP4Node
        .type           _Z8gpupathsiiiPiP4Node,@function
        .size           _Z8gpupathsiiiPiP4Node,(.L_x_55 - _Z8gpupathsiiiPiP4Node)
        .other          _Z8gpupathsiiiPiP4Node,@"STO_CUDA_ENTRY STV_DEFAULT"
_Z8gpupathsiiiPiP4Node:
.text._Z8gpupathsiiiPiP4Node:
[----:B------:R-:W-:Y:S01]  /*0000*/  LDC R1, c[0x0][0x37c] ;  /* 0x0000df00ff017b82 */ /* 0x000fe20000000800 */
[----:B------:R-:W0:Y:S07]  /*0010*/  LDCU UR6, c[0x0][0x380] ;  /* 0x00007000ff0677ac */ /* 0x000e2e0008000800 */
[----:B------:R-:W1:Y:S01]  /*0020*/  LDC.64 R2, c[0x0][0x398] ;  /* 0x0000e600ff027b82 */ /* 0x000e620000000a00 */
[----:B------:R-:W2:Y:S01]  /*0030*/  LDCU.64 UR10, c[0x0][0x358] ;  /* 0x00006b00ff0a77ac */ /* 0x000ea20008000a00 */
[----:B0-----:R-:W-:-:S09]  /*0040*/  UISETP.GE.AND UP0, UPT, UR6, 0x1, UPT ;  /* 0x000000010600788c */ /* 0x001fd2000bf06270 */
[----:B--2---:R-:W-:Y:S05]  /*0050*/  BRA.U !UP0, `(.L_x_0) ;  /* 0x0000000508387547 */ /* 0x004fea000b800000 */
[----:B------:R-:W-:Y:S01]  /*0060*/  UISETP.GE.U32.AND UP1, UPT, UR6, 0x10, UPT ;  /* 0x000000100600788c */ /* 0x000fe2000bf26070 */
[----:B------:R-:W-:Y:S01]  /*0070*/  IMAD.MOV.U32 R7, RZ, RZ, RZ ;  /* 0x000000ffff077224 */ /* 0x000fe200078e00ff */
[----:B------:R-:W-:-:S04]  /*0080*/  ULOP3.LUT UR7, UR6, 0xf, URZ, 0xc0, !UPT ;  /* 0x0000000f06077892 */ /* 0x000fc8000f8ec0ff */
[----:B------:R-:W-:-:S03]  /*0090*/  UISETP.NE.AND UP0, UPT, UR7, URZ, UPT ;  /* 0x000000ff0700728c */ /* 0x000fc6000bf05270 */
[----:B------:R-:W-:Y:S08]  /*00a0*/  BRA.U !UP1, `(.L_x_1) ;  /* 0x0000000109807547 */ /* 0x000ff0000b800000 */
[----:B------:R-:W0:Y:S01]  /*00b0*/  LDCU.64 UR4, c[0x0][0x390] ;  /* 0x00007200ff0477ac */ /* 0x000e220008000a00 */
[----:B------:R-:W-:Y:S01]  /*00c0*/  IMAD.MOV.U32 R11, RZ, RZ, -0x1 ;  /* 0xffffffffff0b7424 */ /* 0x000fe200078e00ff */
[----:B------:R-:W-:-:S04]  /*00d0*/  ULOP3.LUT UR8, UR6, 0x7ffffff0, URZ, 0xc0, !UPT ;  /* 0x7ffffff006087892 */ /* 0x000fc8000f8ec0ff */
[----:B------:R-:W-:Y:S02]  /*00e0*/  UIADD3 UR9, UPT, UPT, -UR8, URZ, URZ ;  /* 0x000000ff08097290 */ /* 0x000fe4000fffe1ff */
[----:B------:R-:W-:Y:S01]  /*00f0*/  MOV R7, UR8 ;  /* 0x0000000800077c02 */ /* 0x000fe20008000f00 */
[----:B0-----:R-:W-:-:S04]  /*0100*/  UIADD3 UR4, UP1, UPT, UR4, 0x20, URZ ;  /* 0x0000002004047890 */ /* 0x001fc8000ff3e0ff */
[----:B------:R-:W-:Y:S02]  /*0110*/  UIADD3.X UR5, UPT, UPT, URZ, UR5, URZ, UP1, !UPT ;  /* 0x00000005ff057290 */ /* 0x000fe40008ffe4ff */
[----:B------:R-:W-:-:S04]  /*0120*/  IMAD.U32 R0, RZ, RZ, UR4 ;  /* 0x00000004ff007e24 */ /* 0x000fc8000f8e00ff */
[----:B------:R-:W-:-:S07]  /*0130*/  MOV R9, UR5 ;  /* 0x0000000500097c02 */ /* 0x000fce0008000f00 */
.L_x_2:
[----:B0-----:R-:W-:Y:S01]  /*0140*/  IMAD.MOV.U32 R4, RZ, RZ, R0 ;  /* 0x000000ffff047224 */ /* 0x001fe200078e0000 */
[----:B------:R-:W-:Y:S01]  /*0150*/  MOV R5, R9 ;  /* 0x0000000900057202 */ /* 0x000fe20000000f00 */
[----:B------:R-:W-:-:S03]  /*0160*/  UIADD3 UR9, UPT, UPT, UR9, 0x10, URZ ;  /* 0x0000001009097890 */ /* 0x000fc6000fffe0ff */
[----:B------:R-:W-:Y:S01]  /*0170*/  IADD3 R0, P0, PT, R4, 0x40, RZ ;  /* 0x0000004004007810 */ /* 0x000fe20007f1e0ff */
[----:B------:R0:W-:Y:S01]  /*0180*/  STG.E desc[UR10][R4.64+-0x20], R11 ;  /* 0xffffe00b04007986 */ /* 0x0001e2000c10190a */
[----:B------:R-:W-:-:S03]  /*0190*/  UISETP.NE.AND UP1, UPT, UR9, URZ, UPT ;  /* 0x000000ff0900728c */ /* 0x000fc6000bf25270 */
[----:B------:R0:W-:Y:S01]  /*01a0*/  STG.E desc[UR10][R4.64+-0x1c], R11 ;  /* 0xffffe40b04007986 */ /* 0x0001e2000c10190a */
[----:B------:R-:W-:-:S03]  /*01b0*/  IMAD.X R9, RZ, RZ, R5, P0 ;  /* 0x000000ffff097224 */ /* 0x000fc600000e0605 */
[----:B------:R0:W-:Y:S04]  /*01c0*/  STG.E desc[UR10][R4.64+-0x18], R11 ;  /* 0xffffe80b04007986 */ /* 0x0001e8000c10190a */
        /* <DEDUP_REMOVED lines=12> */
[----:B------:R0:W-:Y:S01]  /*0290*/  STG.E desc[UR10][R4.64+0x1c], R11 ;  /* 0x00001c0b04007986 */ /* 0x0001e2000c10190a */
[----:B------:R-:W-:Y:S05]  /*02a0*/  BRA.U UP1, `(.L_x_2) ;  /* 0xfffffffd01a47547 */ /* 0x000fea000b83ffff */
.L_x_1:
[----:B------:R-:W-:Y:S05]  /*02b0*/  BRA.U !UP0, `(.L_x_0) ;  /* 0x0000000108a07547 */ /* 0x000fea000b800000 */
[----:B------:R-:W-:Y:S02]  /*02c0*/  UISETP.GE.U32.AND UP0, UPT, UR7, 0x8, UPT ;  /* 0x000000080700788c */ /* 0x000fe4000bf06070 */
[----:B------:R-:W-:-:S04]  /*02d0*/  ULOP3.LUT UR5, UR6, 0x7, URZ, 0xc0, !UPT ;  /* 0x0000000706057892 */ /* 0x000fc8000f8ec0ff */
[----:B------:R-:W-:-:S03]  /*02e0*/  UISETP.NE.AND UP1, UPT, UR5, URZ, UPT ;  /* 0x000000ff0500728c */ /* 0x000fc6000bf25270 */
[----:B------:R-:W-:Y:S08]  /*02f0*/  BRA.U !UP0, `(.L_x_3) ;  /* 0x0000000108307547 */ /* 0x000ff0000b800000 */
[----:B0-----:R-:W0:Y:S01]  /*0300*/  LDC.64 R4, c[0x0][0x390] ;  /* 0x0000e400ff047b82 */ /* 0x001e220000000a00 */
[----:B------:R-:W-:Y:S01]  /*0310*/  MOV R9, 0xffffffff ;  /* 0xffffffff00097802 */ /* 0x000fe20000000f00 */
[----:B0-----:R-:W-:-:S04]  /*0320*/  IMAD.WIDE.U32 R4, R7, 0x4, R4 ;  /* 0x0000000407047825 */ /* 0x001fc800078e0004 */
[----:B------:R-:W-:Y:S01]  /*0330*/  VIADD R7, R7, 0x8 ;  /* 0x0000000807077836 */ /* 0x000fe20000000000 */
[----:B------:R2:W-:Y:S04]  /*0340*/  STG.E desc[UR10][R4.64], R9 ;  /* 0x0000000904007986 */ /* 0x0005e8000c10190a */
[----:B------:R2:W-:Y:S04]  /*0350*/  STG.E desc[UR10][R4.64+0x4], R9 ;  /* 0x0000040904007986 */ /* 0x0005e8000c10190a */
[----:B------:R2:W-:Y:S04]  /*0360*/  STG.E desc[UR10][R4.64+0x8], R9 ;  /* 0x0000080904007986 */ /* 0x0005e8000c10190a */
[----:B------:R2:W-:Y:S04]  /*0370*/  STG.E desc[UR10][R4.64+0xc], R9 ;  /* 0x00000c0904007986 */ /* 0x0005e8000c10190a */
[----:B------:R2:W-:Y:S04]  /*0380*/  STG.E desc[UR10][R4.64+0x10], R9 ;  /* 0x0000100904007986 */ /* 0x0005e8000c10190a */
[----:B------:R2:W-:Y:S04]  /*0390*/  STG.E desc[UR10][R4.64+0x14], R9 ;  /* 0x0000140904007986 */ /* 0x0005e8000c10190a */
[----:B------:R2:W-:Y:S04]  /*03a0*/  STG.E desc[UR10][R4.64+0x18], R9 ;  /* 0x0000180904007986 */ /* 0x0005e8000c10190a */
[----:B------:R2:W-:Y:S02]  /*03b0*/  STG.E desc[UR10][R4.64+0x1c], R9 ;  /* 0x00001c0904007986 */ /* 0x0005e4000c10190a */
.L_x_3:
[----:B------:R-:W-:Y:S05]  /*03c0*/  BRA.U !UP1, `(.L_x_0) ;  /* 0x00000001095c7547 */ /* 0x000fea000b800000 */
[----:B------:R-:W-:Y:S02]  /*03d0*/  UISETP.GE.U32.AND UP0, UPT, UR5, 0x4, UPT ;  /* 0x000000040500788c */ /* 0x000fe4000bf06070 */
[----:B------:R-:W-:-:S04]  /*03e0*/  ULOP3.LUT UR4, UR6, 0x3, URZ, 0xc0, !UPT ;  /* 0x0000000306047892 */ /* 0x000fc8000f8ec0ff */
[----:B------:R-:W-:-:S03]  /*03f0*/  UISETP.NE.AND UP1, UPT, UR4, URZ, UPT ;  /* 0x000000ff0400728c */ /* 0x000fc6000bf25270 */
[----:B------:R-:W-:Y:S08]  /*0400*/  BRA.U !UP0, `(.L_x_4) ;  /* 0x0000000108207547 */ /* 0x000ff0000b800000 */
[----:B0-2---:R-:W0:Y:S01]  /*0410*/  LDC.64 R4, c[0x0][0x390] ;  /* 0x0000e400ff047b82 */ /* 0x005e220000000a00 */
[----:B------:R-:W-:Y:S01]  /*0420*/  MOV R9, 0xffffffff ;  /* 0xffffffff00097802 */ /* 0x000fe20000000f00 */
[----:B0-----:R-:W-:-:S04]  /*0430*/  IMAD.WIDE.U32 R4, R7, 0x4, R4 ;  /* 0x0000000407047825 */ /* 0x001fc800078e0004 */
[----:B------:R-:W-:Y:S01]  /*0440*/  VIADD R7, R7, 0x4 ;  /* 0x0000000407077836 */ /* 0x000fe20000000000 */
[----:B------:R3:W-:Y:S04]  /*0450*/  STG.E desc[UR10][R4.64], R9 ;  /* 0x0000000904007986 */ /* 0x0007e8000c10190a */
[----:B------:R3:W-:Y:S04]  /*0460*/  STG.E desc[UR10][R4.64+0x4], R9 ;  /* 0x0000040904007986 */ /* 0x0007e8000c10190a */
[----:B------:R3:W-:Y:S04]  /*0470*/  STG.E desc[UR10][R4.64+0x8], R9 ;  /* 0x0000080904007986 */ /* 0x0007e8000c10190a */
[----:B------:R3:W-:Y:S02]  /*0480*/  STG.E desc[UR10][R4.64+0xc], R9 ;  /* 0x00000c0904007986 */ /* 0x0007e4000c10190a */
.L_x_4:
[----:B------:R-:W-:Y:S05]  /*0490*/  BRA.U !UP1, `(.L_x_0) ;  /* 0x0000000109287547 */ /* 0x000fea000b800000 */
[----:B0-23--:R-:W0:Y:S01]  /*04a0*/  LDC.64 R4, c[0x0][0x390] ;  /* 0x0000e400ff047b82 */ /* 0x00de220000000a00 */
[----:B------:R-:W-:Y:S01]  /*04b0*/  UIADD3 UR4, UPT, UPT, -UR4, URZ, URZ ;  /* 0x000000ff04047290 */ /* 0x000fe2000fffe1ff */
[----:B0-----:R-:W-:Y:S01]  /*04c0*/  IMAD.WIDE.U32 R4, R7, 0x4, R4 ;  /* 0x0000000407047825 */ /* 0x001fe200078e0004 */
[----:B------:R-:W-:-:S10]  /*04d0*/  MOV R7, 0xffffffff ;  /* 0xffffffff00077802 */ /* 0x000fd40000000f00 */
.L_x_5:
[----:B------:R-:W-:Y:S01]  /*04e0*/  UIADD3 UR4, UPT, UPT, UR4, 0x1, URZ ;  /* 0x0000000104047890 */ /* 0x000fe2000fffe0ff */
[----:B------:R0:W-:Y:S03]  /*04f0*/  STG.E desc[UR10][R4.64], R7 ;  /* 0x0000000704007986 */ /* 0x0001e6000c10190a */
[----:B------:R-:W-:Y:S01]  /*0500*/  UISETP.NE.AND UP0, UPT, UR4, URZ, UPT ;  /* 0x000000ff0400728c */ /* 0x000fe2000bf05270 */
[----:B0-----:R-:W-:-:S05]  /*0510*/  IADD3 R4, P0, PT, R4, 0x4, RZ ;  /* 0x0000000404047810 */ /* 0x001fca0007f1e0ff */
[----:B------:R-:W-:-:S03]  /*0520*/  IMAD.X R5, RZ, RZ, R5, P0 ;  /* 0x000000ffff057224 */ /* 0x000fc600000e0605 */
[----:B------:R-:W-:Y:S05]  /*0530*/  BRA.U UP0, `(.L_x_5) ;  /* 0xfffffffd00e87547 */ /* 0x000fea000b83ffff */
.L_x_0:
[----:B-1----:R-:W4:Y:S01]  /*0540*/  LDG.E R7, desc[UR10][R2.64+0x8] ;  /* 0x0000080a02077981 */ /* 0x002f22000c1e1900 */
[----:B0-23--:R-:W4:Y:S03]  /*0550*/  LDC.64 R4, c[0x0][0x390] ;  /* 0x0000e400ff047b82 */ /* 0x00df260000000a00 */
[----:B----4-:R0:W-:Y:S04]  /*0560*/  STG.E desc[UR10][R4.64], R7 ;  /* 0x0000000704007986 */ /* 0x0101e8000c10190a */
[----:B------:R-:W2:Y:S02]  /*0570*/  LDG.E.U8 R0, desc[UR10][R2.64+0x4] ;  /* 0x0000040a02007981 */ /* 0x000ea4000c1e1100 */
[----:B--2---:R-:W-:-:S13]  /*0580*/  ISETP.NE.AND P0, PT, R0, RZ, PT ;  /* 0x000000ff0000720c */ /* 0x004fda0003f05270 */
[----:B0-----:R-:W-:Y:S05]  /*0590*/  @P0 EXIT ;  /* 0x000000000000094d */ /* 0x001fea0003800000 */
[----:B------:R-:W-:-:S07]  /*05a0*/  HFMA2 R7, -RZ, RZ, 0, 5.9604644775390625e-08 ;  /* 0x00000001ff077431 */ /* 0x000fce00000001ff */
.L_x_10:
[----:B------:R-:W2:Y:S02]  /*05b0*/  LDG.E R0, desc[UR10][R2.64] ;  /* 0x0000000a02007981 */ /* 0x000ea4000c1e1900 */
[----:B--2---:R-:W-:-:S13]  /*05c0*/  ISETP.GE.AND P0, PT, R0, 0x1, PT ;  /* 0x000000010000780c */ /* 0x004fda0003f06270 */
[----:B01----:R-:W-:Y:S05]  /*05d0*/  @!P0 BRA `(.L_x_6) ;  /* 0x0000000000708947 */ /* 0x003fea0003800000 */
[----:B------:R-:W-:Y:S01]  /*05e0*/  VIADD R6, R0, 0xffffffff ;  /* 0xffffffff00067836 */ /* 0x000fe20000000000 */
[----:B------:R-:W-:Y:S01]  /*05f0*/  MOV R9, RZ ;  /* 0x000000ff00097202 */ /* 0x000fe20000000f00 */
[----:B------:R-:W0:Y:S06]  /*0600*/  LDCU UR4, c[0x0][0x388] ;  /* 0x00007100ff0477ac */ /* 0x000e2c0008000800 */
.L_x_9:
[----:B------:R-:W-:-:S05]  /*0610*/  IMAD.WIDE.U32 R4, R9, 0x4, R2 ;  /* 0x0000000409047825 */ /* 0x000fca00078e0002 */
[----:B------:R-:W0:Y:S02]  /*0620*/  LDG.E R8, desc[UR10][R4.64+0x8] ;  /* 0x0000080a04087981 */ /* 0x000e24000c1e1900 */
[----:B0-----:R-:W-:-:S13]  /*0630*/  ISETP.GT.AND P0, PT, R8, UR4, PT ;  /* 0x0000000408007c0c */ /* 0x001fda000bf04270 */
[----:B------:R-:W-:Y:S05]  /*0640*/  @P0 BRA `(.L_x_7) ;  /* 0x0000000000380947 */ /* 0x000fea0003800000 */
[----:B------:R-:W-:-:S13]  /*0650*/  ISETP.NE.AND P0, PT, R9, R6, PT ;  /* 0x000000060900720c */ /* 0x000fda0003f05270 */
[----:B------:R-:W-:Y:S05]  /*0660*/  @!P0 BRA `(.L_x_8) ;  /* 0x0000000000108947 */ /* 0x000fea0003800000 */
[----:B------:R-:W-:-:S05]  /*0670*/  VIADD R9, R9, 0x1 ;  /* 0x0000000109097836 */ /* 0x000fca0000000000 */
[----:B------:R-:W-:-:S13]  /*0680*/  ISETP.GE.AND P0, PT, R9, R0, PT ;  /* 0x000000000900720c */ /* 0x000fda0003f06270 */
[----:B------:R-:W-:Y:S05]  /*0690*/  @!P0 BRA `(.L_x_9) ;  /* 0xfffffffc00dc8947 */ /* 0x000fea000383ffff */
[----:B------:R-:W-:Y:S05]  /*06a0*/  BRA `(.L_x_6) ;  /* 0x00000000003c7947 */ /* 0x000fea0003800000 */
.L_x_8:
[----:B------:R-:W-:Y:S01]  /*06b0*/  IMAD.WIDE.U32 R2, R6, 0x8, R2 ;  /* 0x0000000806027825 */ /* 0x000fe200078e0002 */
[----:B------:R-:W0:Y:S05]  /*06c0*/  LDC.64 R4, c[0x0][0x390] ;  /* 0x0000e400ff047b82 */ /* 0x000e2a0000000a00 */
[----:B------:R-:W2:Y:S04]  /*06d0*/  LDG.E.64 R2, desc[UR10][R2.64+0x2b8] ;  /* 0x0002b80a02027981 */ /* 0x000ea8000c1e1b00 */
[----:B--2---:R-:W2:Y:S01]  /*06e0*/  LDG.E R9, desc[UR10][R2.64+0x8] ;  /* 0x0000080a02097981 */ /* 0x004ea2000c1e1900 */
[C---:B0-----:R-:W-:Y:S01]  /*06f0*/  IMAD.WIDE R4, R7.reuse, 0x4, R4 ;  /* 0x0000000407047825 */ /* 0x041fe200078e0204 */
[----:B------:R-:W-:-:S04]  /*0700*/  IADD3 R7, PT, PT, R7, 0x1, RZ ;  /* 0x0000000107077810 */ /* 0x000fc80007ffe0ff */
[----:B--2---:R0:W-:Y:S01]  /*0710*/  STG.E desc[UR10][R4.64], R9 ;  /* 0x0000000904007986 */ /* 0x0041e2000c10190a */
[----:B------:R-:W-:Y:S05]  /*0720*/  BRA `(.L_x_6) ;  /* 0x00000000001c7947 */ /* 0x000fea0003800000 */
.L_x_7:
[----:B------:R-:W-:Y:S02]  /*0730*/  IMAD.WIDE.U32 R2, R9, 0x4, R4 ;  /* 0x0000000409027825 */ /* 0x000fe400078e0004 */
[----:B------:R-:W0:Y:S04]  /*0740*/  LDC.64 R4, c[0x0][0x390] ;  /* 0x0000e400ff047b82 */ /* 0x000e280000000a00 */
[----:B------:R-:W2:Y:S04]  /*0750*/  LDG.E.64 R2, desc[UR10][R2.64+0x2b0] ;  /* 0x0002b00a02027981 */ /* 0x000ea8000c1e1b00 */
[----:B--2---:R-:W2:Y:S01]  /*0760*/  LDG.E R9, desc[UR10][R2.64+0x8] ;  /* 0x0000080a02097981 */ /* 0x004ea2000c1e1900 */
[C---:B0-----:R-:W-:Y:S01]  /*0770*/  IMAD.WIDE R4, R7.reuse, 0x4, R4 ;  /* 0x0000000407047825 */ /* 0x041fe200078e0204 */
[----:B------:R-:W-:-:S04]  /*0780*/  IADD3 R7, PT, PT, R7, 0x1, RZ ;  /* 0x0000000107077810 */ /* 0x000fc80007ffe0ff */
[----:B--2---:R1:W-:Y:S03]  /*0790*/  STG.E desc[UR10][R4.64], R9 ;  /* 0x0000000904007986 */ /* 0x0043e6000c10190a */
.L_x_6:
[----:B------:R-:W2:Y:S02]  /*07a0*/  LDG.E.U8 R0, desc[UR10][R2.64+0x4] ;  /* 0x0000040a02007981 */ /* 0x000ea4000c1e1100 */
[----:B--2---:R-:W-:-:S13]  /*07b0*/  ISETP.NE.AND P0, PT, R0, RZ, PT ;  /* 0x000000ff0000720c */ /* 0x004fda0003f05270 */
[----:B------:R-:W-:Y:S05]  /*07c0*/  @!P0 BRA `(.L_x_10) ;  /* 0xfffffffc00788947 */ /* 0x000fea000383ffff */
[----:B------:R-:W-:Y:S05]  /*07d0*/  EXIT ;  /* 0x000000000000794d */ /* 0x000fea0003800000 */
.L_x_11:
[----:B------:R-:W-:-:S00]  /*07e0*/  BRA `(.L_x_11) ;  /* 0xfffffffc00fc7947 */ /* 0x000fc0000383ffff */
[----:B------:R-:W-:-:S00]  /*07f0*/  NOP ;  /* 0x0000000000007918 */ /* 0x000fc00000000000 */
        /* <DEDUP_REMOVED lines=8> */
.L_x_55:


//--------------------- .text._Z6gpuaddiiiPiP4NodePS1_ --------------------------
	.section	.text._Z6gpuaddiiiPiP4NodePS1_,"ax",@progbits
	.align	128
        .global         _Z6gpuaddiiiPiP4NodePS1_
        .type           _Z6gpuaddiiiPiP4NodePS1_,@function
        .size           _Z6gpuaddiiiPiP4NodePS1_,(.L_x_56 - _Z6gpuaddiiiPiP4NodePS1_)
        .other          _Z6gpuaddiiiPiP4NodePS1_,@"STO_CUDA_ENTRY STV_DEFAULT"
_Z6gpuaddiiiPiP4NodePS1_:
.text._Z6gpuaddiiiPiP4NodePS1_:
[----:B------:R-:W-:Y:S01]  /*0000*/  LDC R1, c[0x0][0x37c] ;  /* 0x0000df00ff017b82 */ /* 0x000fe20000000800 */
[----:B------:R-:W0:Y:S07]  /*0010*/  S2R R3, SR_TID.X ;  /* 0x0000000000037919 */ /* 0x000e2e0000002100 */
[----:B------:R-:W0:Y:S01]  /*0020*/  S2UR UR4, SR_CTAID.X ;  /* 0x00000000000479c3 */ /* 0x000e220000002500 */
[----:B------:R-:W1:Y:S07]  /*0030*/  LDCU UR5, c[0x0][0x388] ;  /* 0x00007100ff0577ac */ /* 0x000e6e0008000800 */
[----:B------:R-:W0:Y:S02]  /*0040*/  LDC R0, c[0x0][0x360] ;  /* 0x0000d800ff007b82 */ /* 0x000e240000000800 */
[----:B0-----:R-:W-:-:S05]  /*0050*/  IMAD R0, R0, UR4, R3 ;  /* 0x0000000400007c24 */ /* 0x001fca000f8e0203 */
[----:B-1----:R-:W-:-:S13]  /*0060*/  ISETP.GE.AND P0, PT, R0, UR5, PT ;  /* 0x0000000500007c0c */ /* 0x002fda000bf06270 */
[----:B------:R-:W-:Y:S05]  /*0070*/  @P0 EXIT ;  /* 0x000000000000094d */ /* 0x000fea0003800000 */
[----:B------:R-:W0:Y:S01]  /*0080*/  LDC.64 R2, c[0x0][0x398] ;  /* 0x0000e600ff027b82 */ /* 0x000e220000000a00 */
[----:B------:R-:W0:Y:S07]  /*0090*/  LDCU.64 UR4, c[0x0][0x358] ;  /* 0x00006b00ff0477ac */ /* 0x000e2e0008000a00 */
[----:B------:R-:W1:Y:S01]  /*00a0*/  LDC.64 R6, c[0x0][0x390] ;  /* 0x0000e400ff067b82 */ /* 0x000e620000000a00 */
[----:B------:R-:W-:Y:S01]  /*00b0*/  IMAD R5, R0, 0x3, RZ ;  /* 0x0000000300057824 */ /* 0x000fe200078e02ff */
[----:B0-----:R-:W2:Y:S03]  /*00c0*/  LDG.E.U8 R8, desc[UR4][R2.64+0x4] ;  /* 0x0000040402087981 */ /* 0x001ea6000c1e1100 */
[----:B-1----:R-:W-:-:S05]  /*00d0*/  IMAD.WIDE R6, R5, 0x4, R6 ;  /* 0x0000000405067825 */ /* 0x002fca00078e0206 */
[----:B------:R0:W5:Y:S04]  /*00e0*/  LDG.E R4, desc[UR4][R6.64] ;  /* 0x0000000406047981 */ /* 0x000168000c1e1900 */
[----:B------:R0:W5:Y:S04]  /*00f0*/  LDG.E R9, desc[UR4][R6.64+0x4] ;  /* 0x0000040406097981 */ /* 0x000168000c1e1900 */
[----:B------:R0:W5:Y:S01]  /*0100*/  LDG.E R5, desc[UR4][R6.64+0x8] ;  /* 0x0000080406057981 */ /* 0x000162000c1e1900 */
[----:B--2---:R-:W-:-:S13]  /*0110*/  ISETP.NE.AND P0, PT, R8, RZ, PT ;  /* 0x000000ff0800720c */ /* 0x004fda0003f05270 */
[----:B0-----:R-:W-:Y:S05]  /*0120*/  @P0 BRA `(.L_x_12) ;  /* 0x00000000006c0947 */ /* 0x001fea0003800000 */
[----:B------:R-:W-:Y:S01]  /*0130*/  BSSY.RECONVERGENT B0, `(.L_x_12) ;  /* 0x000001a000007945 */ /* 0x000fe20003800200 */
.L_x_18:
[----:B------:R-:W2:Y:S01]  /*0140*/  LD.E R8, desc[UR4][R2.64] ;  /* 0x0000000402087980 */ /* 0x000ea2000c101900 */
[----:B------:R-:W-:Y:S01]  /*0150*/  BSSY.RECONVERGENT B1, `(.L_x_13) ;  /* 0x0000014000017945 */ /* 0x000fe20003800200 */
[----:B--2---:R-:W-:-:S13]  /*0160*/  ISETP.GE.AND P0, PT, R8, 0x1, PT ;  /* 0x000000010800780c */ /* 0x004fda0003f06270 */
[----:B------:R-:W-:Y:S05]  /*0170*/  @!P0 BRA `(.L_x_14) ;  /* 0x0000000000448947 */ /* 0x000fea0003800000 */
[----:B------:R-:W-:Y:S02]  /*0180*/  VIADD R10, R8, 0xffffffff ;  /* 0xffffffff080a7836 */ /* 0x000fe40000000000 */
[----:B------:R-:W-:-:S07]  /*0190*/  IMAD.MOV.U32 R11, RZ, RZ, RZ ;  /* 0x000000ffff0b7224 */ /* 0x000fce00078e00ff */
.L_x_17:
[----:B------:R-:W-:-:S05]  /*01a0*/  IMAD.WIDE.U32 R6, R11, 0x4, R2 ;  /* 0x000000040b067825 */ /* 0x000fca00078e0002 */
[----:B------:R-:W2:Y:S02]  /*01b0*/  LD.E R13, desc[UR4][R6.64+0x8] ;  /* 0x00000804060d7980 */ /* 0x000ea4000c101900 */
[----:B--2--5:R-:W-:-:S13]  /*01c0*/  ISETP.GE.AND P0, PT, R4, R13, PT ;  /* 0x0000000d0400720c */ /* 0x024fda0003f06270 */
[----:B------:R-:W-:Y:S05]  /*01d0*/  @!P0 BRA `(.L_x_15) ;  /* 0x0000000000248947 */ /* 0x000fea0003800000 */
[----:B------:R-:W-:-:S13]  /*01e0*/  ISETP.NE.AND P0, PT, R11, R10, PT ;  /* 0x0000000a0b00720c */ /* 0x000fda0003f05270 */
[----:B------:R-:W-:Y:S05]  /*01f0*/  @!P0 BRA `(.L_x_16) ;  /* 0x0000000000108947 */ /* 0x000fea0003800000 */
[----:B------:R-:W-:-:S04]  /*0200*/  IADD3 R11, PT, PT, R11, 0x1, RZ ;  /* 0x000000010b0b7810 */ /* 0x000fc80007ffe0ff */
[----:B------:R-:W-:-:S13]  /*0210*/  ISETP.GE.AND P0, PT, R11, R8, PT ;  /* 0x000000080b00720c */ /* 0x000fda0003f06270 */
[----:B------:R-:W-:Y:S05]  /*0220*/  @!P0 BRA `(.L_x_17) ;  /* 0xfffffffc00dc8947 */ /* 0x000fea000383ffff */
[----:B------:R-:W-:Y:S05]  /*0230*/  BRA `(.L_x_14) ;  /* 0x0000000000147947 */ /* 0x000fea0003800000 */
.L_x_16:
[----:B------:R-:W-:-:S06]  /*0240*/  IMAD.WIDE.U32 R2, R10, 0x8, R2 ;  /* 0x000000080a027825 */ /* 0x000fcc00078e0002 */
[----:B------:R-:W5:Y:S01]  /*0250*/  LD.E.64 R2, desc[UR4][R2.64+0x2b8] ;  /* 0x0002b80402027980 */ /* 0x000f62000c101b00 */
[----:B------:R-:W-:Y:S05]  /*0260*/  BRA `(.L_x_14) ;  /* 0x0000000000087947 */ /* 0x000fea0003800000 */
.L_x_15:
[----:B------:R-:W-:-:S06]  /*0270*/  IMAD.WIDE.U32 R2, R11, 0x4, R6 ;  /* 0x000000040b027825 */ /* 0x000fcc00078e0006 */
[----:B------:R-:W5:Y:S02]  /*0280*/  LD.E.64 R2, desc[UR4][R2.64+0x2b0] ;  /* 0x0002b00402027980 */ /* 0x000f64000c101b00 */
.L_x_14:
[----:B------:R-:W-:Y:S05]  /*0290*/  BSYNC.RECONVERGENT B1 ;  /* 0x0000000000017941 */ /* 0x000fea0003800200 */
.L_x_13:
[----:B-----5:R-:W2:Y:S02]  /*02a0*/  LD.E.U8 R6, desc[UR4][R2.64+0x4] ;  /* 0x0000040402067980 */ /* 0x020ea4000c101100 */
[----:B--2---:R-:W-:-:S13]  /*02b0*/  ISETP.NE.AND P0, PT, R6, RZ, PT ;  /* 0x000000ff0600720c */ /* 0x004fda0003f05270 */
[----:B------:R-:W-:Y:S05]  /*02c0*/  @!P0 BRA `(.L_x_18) ;  /* 0xfffffffc009c8947 */ /* 0x000fea000383ffff */
[----:B------:R-:W-:Y:S05]  /*02d0*/  BSYNC.RECONVERGENT B0 ;  /* 0x0000000000007941 */ /* 0x000fea0003800200 */
.L_x_12:
[----:B------:R-:W2:Y:S01]  /*02e0*/  LD.E R10, desc[UR4][R2.64] ;  /* 0x00000004020a7980 */ /* 0x000ea2000c101900 */
[----:B------:R-:W-:Y:S01]  /*02f0*/  BSSY.RECONVERGENT B0, `(.L_x_19) ;  /* 0x0000013000007945 */ /* 0x000fe20003800200 */
[----:B--2---:R-:W-:-:S13]  /*0300*/  ISETP.GE.AND P0, PT, R10, 0x1, PT ;  /* 0x000000010a00780c */ /* 0x004fda0003f06270 */
[----:B------:R-:W-:Y:S05]  /*0310*/  @!P0 BRA `(.L_x_20) ;  /* 0x0000000000408947 */ /* 0x000fea0003800000 */
[----:B-----5:R-:W-:-:S04]  /*0320*/  IMAD.WIDE R6, R9, 0x4, R2 ;  /* 0x0000000409067825 */ /* 0x020fc800078e0202 */
[----:B------:R-:W-:Y:S01]  /*0330*/  IMAD.MOV.U32 R11, RZ, RZ, RZ ;  /* 0x000000ffff0b7224 */ /* 0x000fe200078e00ff */
[----:B------:R-:W-:-:S04]  /*0340*/  IADD3 R8, P0, PT, R6, 0x2c, RZ ;  /* 0x0000002c06087810 */ /* 0x000fc80007f1e0ff */
[----:B------:R-:W-:-:S09]  /*0350*/  IADD3.X R9, PT, PT, RZ, R7, RZ, P0, !PT ;  /* 0x00000007ff097210 */ /* 0x000fd200007fe4ff */
.L_x_23:
[----:B0-----:R-:W-:-:S06]  /*0360*/  IMAD.WIDE.U32 R6, R11, 0x4, R2 ;  /* 0x000000040b067825 */ /* 0x001fcc00078e0002 */
[----:B------:R-:W2:Y:S01]  /*0370*/  LD.E R7, desc[UR4][R6.64+0x8] ;  /* 0x0000080406077980 */ /* 0x000ea2000c101900 */
[----:B------:R-:W-:Y:S01]  /*0380*/  BSSY.RECONVERGENT B1, `(.L_x_21) ;  /* 0x0000006000017945 */ /* 0x000fe20003800200 */
[----:B--2---:R-:W-:-:S13]  /*0390*/  ISETP.NE.AND P0, PT, R7, R4, PT ;  /* 0x000000040700720c */ /* 0x004fda0003f05270 */
[----:B------:R-:W-:Y:S05]  /*03a0*/  @P0 BRA `(.L_x_22) ;  /* 0x00000000000c0947 */ /* 0x000fea0003800000 */
[----:B------:R-:W-:-:S05]  /*03b0*/  IMAD.WIDE.U32 R6, R11, 0x50, R8 ;  /* 0x000000500b067825 */ /* 0x000fca00078e0008 */
[----:B------:R0:W-:Y:S04]  /*03c0*/  ATOM.E.ADD.STRONG.GPU PT, RZ, desc[UR4][R6.64+-0x8], R5 ;  /* 0xfffff80506ff798a */ /* 0x0001e800081ef104 */
[----:B------:R0:W5:Y:S02]  /*03d0*/  LD.E R10, desc[UR4][R2.64] ;  /* 0x00000004020a7980 */ /* 0x000164000c101900 */
.L_x_22:
[----:B------:R-:W-:Y:S05]  /*03e0*/  BSYNC.RECONVERGENT B1 ;  /* 0x0000000000017941 */ /* 0x000fea0003800200 */
.L_x_21:
[----:B------:R-:W-:-:S04]  /*03f0*/  IADD3 R11, PT, PT, R11, 0x1, RZ ;  /* 0x000000010b0b7810 */ /* 0x000fc80007ffe0ff */
[----:B-----5:R-:W-:-:S13]  /*0400*/  ISETP.GE.AND P0, PT, R11, R10, PT ;  /* 0x0000000a0b00720c */ /* 0x020fda0003f06270 */
[----:B------:R-:W-:Y:S05]  /*0410*/  @!P0 BRA `(.L_x_23) ;  /* 0xfffffffc00d08947 */ /* 0x000fea000383ffff */
.L_x_20:
[----:B------:R-:W-:Y:S05]  /*0420*/  BSYNC.RECONVERGENT B0 ;  /* 0x0000000000007941 */ /* 0x000fea0003800200 */
.L_x_19:
[----:B0-----:R-:W2:Y:S01]  /*0430*/  LD.E.64 R2, desc[UR4][R2.64+0x2f8] ;  /* 0x0002f80402027980 */ /* 0x001ea2000c101b00 */
[----:B-----5:R-:W0:Y:S02]  /*0440*/  LDC.64 R4, c[0x0][0x3a0] ;  /* 0x0000e800ff047b82 */ /* 0x020e240000000a00 */
[----:B0-----:R-:W-:-:S05]  /*0450*/  IMAD.WIDE R4, R0, 0x8, R4 ;  /* 0x0000000800047825 */ /* 0x001fca00078e0204 */
[----:B--2---:R-:W-:Y:S01]  /*0460*/  STG.E.64 desc[UR4][R4.64], R2 ;  /* 0x0000000204007986 */ /* 0x004fe2000c101b04 */
[----:B------:R-:W-:Y:S05]  /*0470*/  EXIT ;  /* 0x000000000000794d */ /* 0x000fea0003800000 */
.L_x_24:
        /* <DEDUP_REMOVED lines=16> */
.L_x_56:


//--------------------- .text._Z8gpurangeiiiPiP4NodePS1_ --------------------------
	.section	.text._Z8gpurangeiiiPiP4NodePS1_,"ax",@progbits
	.align	128
        .global         _Z8gpurangeiiiPiP4NodePS1_
        .type           _Z8gpurangeiiiPiP4NodePS1_,@function
        .size           _Z8gpurangeiiiPiP4NodePS1_,(.L_x_57 - _Z8gpurangeiiiPiP4NodePS1_)
        .other          _Z8gpurangeiiiPiP4NodePS1_,@"STO_CUDA_ENTRY STV_DEFAULT"
_Z8gpurangeiiiPiP4NodePS1_:
.text._Z8gpurangeiiiPiP4NodePS1_:
        /* <DEDUP_REMOVED lines=8> */
[----:B------:R-:W0:Y:S02]  /*0080*/  LDCU.64 UR4, c[0x0][0x398] ;  /* 0x00007300ff0477ac */ /* 0x000e240008000a00 */
[----:B0-----:R-:W-:-:S04]  /*0090*/  ISETP.NE.U32.AND P0, PT, RZ, UR4, PT ;  /* 0x00000004ff007c0c */ /* 0x001fc8000bf05070 */
[----:B------:R-:W-:-:S13]  /*00a0*/  ISETP.NE.AND.EX P0, PT, RZ, UR5, PT, P0 ;  /* 0x00000005ff007c0c */ /* 0x000fda000bf05300 */
[----:B------:R-:W-:Y:S05]  /*00b0*/  @!P0 EXIT ;  /* 0x000000000000894d */ /* 0x000fea0003800000 */
[----:B------:R-:W0:Y:S01]  /*00c0*/  LDC.64 R2, c[0x0][0x398] ;  /* 0x0000e600ff027b82 */ /* 0x000e220000000a00 */
[----:B------:R-:W0:Y:S07]  /*00d0*/  LDCU.64 UR4, c[0x0][0x358] ;  /* 0x00006b00ff0477ac */ /* 0x000e2e0008000a00 */
[----:B------:R-:W1:Y:S01]  /*00e0*/  LDC.64 R4, c[0x0][0x390] ;  /* 0x0000e400ff047b82 */ /* 0x000e620000000a00 */
[----:B0-----:R-:W2:Y:S01]  /*00f0*/  LDG.E.U8 R0, desc[UR4][R2.64+0x4] ;  /* 0x0000040402007981 */ /* 0x001ea2000c1e1100 */
[----:B------:R-:W-:-:S04]  /*0100*/  IMAD.SHL.U32 R9, R7, 0x2, RZ ;  /* 0x0000000207097824 */ /* 0x000fc800078e00ff */
[----:B-1----:R-:W-:Y:S01]  /*0110*/  IMAD.WIDE R4, R9, 0x4, R4 ;  /* 0x0000000409047825 */ /* 0x002fe200078e0204 */
[----:B--2---:R-:W-:-:S13]  /*0120*/  ISETP.NE.AND P0, PT, R0, RZ, PT ;  /* 0x000000ff0000720c */ /* 0x004fda0003f05270 */
[----:B------:R-:W-:Y:S05]  /*0130*/  @P0 BRA `(.L_x_25) ;  /* 0x0000000000700947 */ /* 0x000fea0003800000 */
[----:B------:R0:W5:Y:S01]  /*0140*/  LDG.E R0, desc[UR4][R4.64] ;  /* 0x0000000404007981 */ /* 0x000162000c1e1900 */
[----:B------:R-:W-:Y:S01]  /*0150*/  BSSY.RECONVERGENT B0, `(.L_x_25) ;  /* 0x000001a000007945 */ /* 0x000fe20003800200 */
.L_x_31:
[----:B------:R-:W2:Y:S01]  /*0160*/  LD.E R6, desc[UR4][R2.64] ;  /* 0x0000000402067980 */ /* 0x000ea2000c101900 */
[----:B------:R-:W-:Y:S01]  /*0170*/  BSSY.RECONVERGENT B1, `(.L_x_26) ;  /* 0x0000014000017945 */ /* 0x000fe20003800200 */
[----:B--2---:R-:W-:-:S13]  /*0180*/  ISETP.GE.AND P0, PT, R6, 0x1, PT ;  /* 0x000000010600780c */ /* 0x004fda0003f06270 */
[----:B------:R-:W-:Y:S05]  /*0190*/  @!P0 BRA `(.L_x_27) ;  /* 0x0000000000448947 */ /* 0x000fea0003800000 */
[----:B------:R-:W-:Y:S02]  /*01a0*/  HFMA2 R9, -RZ, RZ, 0, 0 ;  /* 0x00000000ff097431 */ /* 0x000fe400000001ff */
[----:B------:R-:W-:-:S07]  /*01b0*/  VIADD R8, R6, 0xffffffff ;  /* 0xffffffff06087836 */ /* 0x000fce0000000000 */
.L_x_30:
[----:B0-----:R-:W-:-:S05]  /*01c0*/  IMAD.WIDE.U32 R4, R9, 0x4, R2 ;  /* 0x0000000409047825 */ /* 0x001fca00078e0002 */
[----:B------:R-:W2:Y:S02]  /*01d0*/  LD.E R11, desc[UR4][R4.64+0x8] ;  /* 0x00000804040b7980 */ /* 0x000ea4000c101900 */
[----:B--2--5:R-:W-:-:S13]  /*01e0*/  ISETP.GE.AND P0, PT, R0, R11, PT ;  /* 0x0000000b0000720c */ /* 0x024fda0003f06270 */
[----:B------:R-:W-:Y:S05]  /*01f0*/  @!P0 BRA `(.L_x_28) ;  /* 0x0000000000248947 */ /* 0x000fea0003800000 */
[----:B------:R-:W-:-:S13]  /*0200*/  ISETP.NE.AND P0, PT, R9, R8, PT ;  /* 0x000000080900720c */ /* 0x000fda0003f05270 */
[----:B------:R-:W-:Y:S05]  /*0210*/  @!P0 BRA `(.L_x_29) ;  /* 0x0000000000108947 */ /* 0x000fea0003800000 */
[----:B------:R-:W-:-:S05]  /*0220*/  VIADD R9, R9, 0x1 ;  /* 0x0000000109097836 */ /* 0x000fca0000000000 */
[----:B------:R-:W-:-:S13]  /*0230*/  ISETP.GE.AND P0, PT, R9, R6, PT ;  /* 0x000000060900720c */ /* 0x000fda0003f06270 */
[----:B------:R-:W-:Y:S05]  /*0240*/  @!P0 BRA `(.L_x_30) ;  /* 0xfffffffc00dc8947 */ /* 0x000fea000383ffff */
[----:B------:R-:W-:Y:S05]  /*0250*/  BRA `(.L_x_27) ;  /* 0x0000000000147947 */ /* 0x000fea0003800000 */
.L_x_29:
[----:B------:R-:W-:-:S06]  /*0260*/  IMAD.WIDE.U32 R2, R8, 0x8, R2 ;  /* 0x0000000808027825 */ /* 0x000fcc00078e0002 */
[----:B------:R-:W5:Y:S01]  /*0270*/  LD.E.64 R2, desc[UR4][R2.64+0x2b8] ;  /* 0x0002b80402027980 */ /* 0x000f62000c101b00 */
[----:B------:R-:W-:Y:S05]  /*0280*/  BRA `(.L_x_27) ;  /* 0x0000000000087947 */ /* 0x000fea0003800000 */
.L_x_28:
[----:B------:R-:W-:-:S06]  /*0290*/  IMAD.WIDE.U32 R2, R9, 0x4, R4 ;  /* 0x0000000409027825 */ /* 0x000fcc00078e0004 */
[----:B------:R-:W5:Y:S02]  /*02a0*/  LD.E.64 R2, desc[UR4][R2.64+0x2b0] ;  /* 0x0002b00402027980 */ /* 0x000f64000c101b00 */
.L_x_27:
[----:B------:R-:W-:Y:S05]  /*02b0*/  BSYNC.RECONVERGENT B1 ;  /* 0x0000000000017941 */ /* 0x000fea0003800200 */
.L_x_26:
[----:B0----5:R-:W2:Y:S02]  /*02c0*/  LD.E.U8 R4, desc[UR4][R2.64+0x4] ;  /* 0x0000040402047980 */ /* 0x021ea4000c101100 */
[----:B--2---:R-:W-:-:S13]  /*02d0*/  ISETP.NE.AND P0, PT, R4, RZ, PT ;  /* 0x000000ff0400720c */ /* 0x004fda0003f05270 */
[----:B------:R-:W-:Y:S05]  /*02e0*/  @!P0 BRA `(.L_x_31) ;  /* 0xfffffffc009c8947 */ /* 0x000fea000383ffff */
[----:B------:R-:W-:Y:S05]  /*02f0*/  BSYNC.RECONVERGENT B0 ;  /* 0x0000000000007941 */ /* 0x000fea0003800200 */
.L_x_25:
[----:B------:R-:W2:Y:S01]  /*0300*/  LD.E.64 R2, desc[UR4][R2.64+0x2f8] ;  /* 0x0002f80402027980 */ /* 0x000ea2000c101b00 */
[----:B------:R-:W0:Y:S02]  /*0310*/  LDC.64 R4, c[0x0][0x3a0] ;  /* 0x0000e800ff047b82 */ /* 0x000e240000000a00 */
[----:B0-----:R-:W-:-:S05]  /*0320*/  IMAD.WIDE R4, R7, 0x8, R4 ;  /* 0x0000000807047825 */ /* 0x001fca00078e0204 */
[----:B--2---:R-:W-:Y:S01]  /*0330*/  STG.E.64 desc[UR4][R4.64], R2 ;  /* 0x0000000204007986 */ /* 0x004fe2000c101b04 */
[----:B------:R-:W-:Y:S05]  /*0340*/  EXIT ;  /* 0x000000000000794d */ /* 0x000fea0003800000 */
.L_x_32:
        /* <DEDUP_REMOVED lines=11> */
.L_x_57:


//--------------------- .text._Z9gpusearchiiiPiS_P4Node --------------------------
	.section	.text._Z9gpusearchiiiPiS_P4Node,"ax",@progbits
	.align	128
        .global         _Z9gpusearchiiiPiS_P4Node
        .type           _Z9gpusearchiiiPiS_P4Node,@function
        .size           _Z9gpusearchiiiPiS_P4Node,(.L_x_58 - _Z9gpusearchiiiPiS_P4Node)
        .other          _Z9gpusearchiiiPiS_P4Node,@"STO_CUDA_ENTRY STV_DEFAULT"
_Z9gpusearchiiiPiS_P4Node:
.text._Z9gpusearchiiiPiS_P4Node:
        /* <DEDUP_REMOVED lines=9> */
[----:B------:R-:W1:Y:S07]  /*0090*/  LDCU.64 UR6, c[0x0][0x358] ;  /* 0x00006b00ff0677ac */ /* 0x000e6e0008000a00 */
[----:B------:R-:W2:Y:S01]  /*00a0*/  LDC R15, c[0x0][0x384] ;  /* 0x0000e100ff0f7b82 */ /* 0x000ea20000000800 */
[----:B0-----:R-:W-:-:S05]  /*00b0*/  IMAD.WIDE R4, R2, 0x4, R4 ;  /* 0x0000000402047825 */ /* 0x001fca00078e0204 */
[----:B-1----:R0:W5:Y:S02]  /*00c0*/  LDG.E R7, desc[UR6][R4.64] ;  /* 0x0000000604077981 */ /* 0x002164000c1e1900 */
[----:B------:R-:W1:Y:S01]  /*00d0*/  LDC.64 R8, c[0x0][0x3a0] ;  /* 0x0000e800ff087b82 */ /* 0x000e620000000a00 */
[----:B--2---:R-:W-:-:S13]  /*00e0*/  ISETP.GE.AND P0, PT, R15, 0x1, PT ;  /* 0x000000010f00780c */ /* 0x004fda0003f06270 */
[----:B0-----:R-:W-:Y:S05]  /*00f0*/  @!P0 BRA `(.L_x_33) ;  /* 0x0000000000ec8947 */ /* 0x001fea0003800000 */
[C---:B------:R-:W-:Y:S01]  /*0100*/  ISETP.GE.U32.AND P0, PT, R15.reuse, 0x8, PT ;  /* 0x000000080f00780c */ /* 0x040fe20003f06070 */
[----:B------:R-:W-:Y:S01]  /*0110*/  IMAD R0, R2, R15, RZ ;  /* 0x0000000f02007224 */ /* 0x000fe200078e02ff */
[----:B------:R-:W-:Y:S01]  /*0120*/  LOP3.LUT R12, R15, 0x7, RZ, 0xc0, !PT ;  /* 0x000000070f0c7812 */ /* 0x000fe200078ec0ff */
[----:B------:R-:W-:-:S03]  /*0130*/  IMAD.MOV.U32 R3, RZ, RZ, RZ ;  /* 0x000000ffff037224 */ /* 0x000fc600078e00ff */
[----:B------:R-:W-:-:S07]  /*0140*/  ISETP.NE.AND P1, PT, R12, RZ, PT ;  /* 0x000000ff0c00720c */ /* 0x000fce0003f25270 */
[----:B------:R-:W-:Y:S06]  /*0150*/  @!P0 BRA `(.L_x_34) ;  /* 0x0000000000588947 */ /* 0x000fec0003800000 */
[----:B------:R-:W0:Y:S01]  /*0160*/  LDCU.64 UR4, c[0x0][0x398] ;  /* 0x00007300ff0477ac */ /* 0x000e220008000a00 */
[----:B------:R-:W-:Y:S01]  /*0170*/  LOP3.LUT R3, R15, 0x7ffffff8, RZ, 0xc0, !PT ;  /* 0x7ffffff80f037812 */ /* 0x000fe200078ec0ff */
[----:B------:R-:W-:Y:S01]  /*0180*/  IMAD.MOV.U32 R13, RZ, RZ, R0 ;  /* 0x000000ffff0d7224 */ /* 0x000fe200078e0000 */
[----:B------:R-:W-:-:S03]  /*0190*/  MOV R17, 0xffffffff ;  /* 0xffffffff00117802 */ /* 0x000fc60000000f00 */
[----:B------:R-:W-:Y:S01]  /*01a0*/  IMAD.MOV R6, RZ, RZ, -R3 ;  /* 0x000000ffff067224 */ /* 0x000fe200078e0a03 */
[----:B0-----:R-:W-:-:S04]  /*01b0*/  UIADD3 UR4, UP0, UPT, UR4, 0x10, URZ ;  /* 0x0000001004047890 */ /* 0x001fc8000ff1e0ff */
[----:B------:R-:W-:Y:S02]  /*01c0*/  UIADD3.X UR5, UPT, UPT, URZ, UR5, URZ, UP0, !UPT ;  /* 0x00000005ff057290 */ /* 0x000fe400087fe4ff */
[----:B------:R-:W-:-:S04]  /*01d0*/  IMAD.U32 R10, RZ, RZ, UR4 ;  /* 0x00000004ff0a7e24 */ /* 0x000fc8000f8e00ff */
[----:B------:R-:W-:-:S07]  /*01e0*/  MOV R11, UR5 ;  /* 0x00000005000b7c02 */ /* 0x000fce0008000f00 */
.L_x_35:
[----:B0-----:R-:W-:-:S04]  /*01f0*/  IMAD.WIDE R4, R13, 0x4, R10 ;  /* 0x000000040d047825 */ /* 0x001fc800078e020a */
[----:B------:R-:W-:Y:S01]  /*0200*/  VIADD R6, R6, 0x8 ;  /* 0x0000000806067836 */ /* 0x000fe20000000000 */
[----:B------:R0:W-:Y:S01]  /*0210*/  STG.E desc[UR6][R4.64+-0x10], R17 ;  /* 0xfffff01104007986 */ /* 0x0001e2000c101906 */
[----:B------:R-:W-:-:S03]  /*0220*/  VIADD R13, R13, 0x8 ;  /* 0x000000080d0d7836 */ /* 0x000fc60000000000 */
[----:B------:R0:W-:Y:S01]  /*0230*/  STG.E desc[UR6][R4.64+-0xc], R17 ;  /* 0xfffff41104007986 */ /* 0x0001e2000c101906 */
[----:B------:R-:W-:-:S03]  /*0240*/  ISETP.NE.AND P0, PT, R6, RZ, PT ;  /* 0x000000ff0600720c */ /* 0x000fc60003f05270 */
[----:B------:R0:W-:Y:S04]  /*0250*/  STG.E desc[UR6][R4.64+-0x8], R17 ;  /* 0xfffff81104007986 */ /* 0x0001e8000c101906 */
[----:B------:R0:W-:Y:S04]  /*0260*/  STG.E desc[UR6][R4.64+-0x4], R17 ;  /* 0xfffffc1104007986 */ /* 0x0001e8000c101906 */
[----:B------:R0:W-:Y:S04]  /*0270*/  STG.E desc[UR6][R4.64], R17 ;  /* 0x0000001104007986 */ /* 0x0001e8000c101906 */
[----:B------:R0:W-:Y:S04]  /*0280*/  STG.E desc[UR6][R4.64+0x4], R17 ;  /* 0x0000041104007986 */ /* 0x0001e8000c101906 */
[----:B------:R0:W-:Y:S04]  /*0290*/  STG.E desc[UR6][R4.64+0x8], R17 ;  /* 0x0000081104007986 */ /* 0x0001e8000c101906 */
[----:B------:R0:W-:Y:S01]  /*02a0*/  STG.E desc[UR6][R4.64+0xc], R17 ;  /* 0x00000c1104007986 */ /* 0x0001e2000c101906 */
[----:B------:R-:W-:Y:S05]  /*02b0*/  @P0 BRA `(.L_x_35) ;  /* 0xfffffffc00cc0947 */ /* 0x000fea000383ffff */
.L_x_34:
[----:B------:R-:W-:Y:S05]  /*02c0*/  @!P1 BRA `(.L_x_33) ;  /* 0x0000000000789947 */ /* 0x000fea0003800000 */
[----:B------:R-:W-:Y:S02]  /*02d0*/  ISETP.GE.U32.AND P0, PT, R12, 0x4, PT ;  /* 0x000000040c00780c */ /* 0x000fe40003f06070 */
[----:B------:R-:W-:-:S04]  /*02e0*/  LOP3.LUT R6, R15, 0x3, RZ, 0xc0, !PT ;  /* 0x000000030f067812 */ /* 0x000fc800078ec0ff */
[----:B------:R-:W-:-:S07]  /*02f0*/  ISETP.NE.AND P1, PT, R6, RZ, PT ;  /* 0x000000ff0600720c */ /* 0x000fce0003f25270 */
[----:B------:R-:W-:Y:S06]  /*0300*/  @!P0 BRA `(.L_x_36) ;  /* 0x0000000000248947 */ /* 0x000fec0003800000 */
[----:B0-----:R-:W0:Y:S01]  /*0310*/  LDC.64 R4, c[0x0][0x398] ;  /* 0x0000e600ff047b82 */ /* 0x001e220000000a00 */
[----:B------:R-:W-:Y:S01]  /*0320*/  IADD3 R11, PT, PT, R0, R3, RZ ;  /* 0x00000003000b7210 */ /* 0x000fe20007ffe0ff */
[----:B------:R-:W-:Y:S02]  /*0330*/  IMAD.MOV.U32 R13, RZ, RZ, -0x1 ;  /* 0xffffffffff0d7424 */ /* 0x000fe400078e00ff */
[----:B------:R-:W-:Y:S02]  /*0340*/  VIADD R3, R3, 0x4 ;  /* 0x0000000403037836 */ /* 0x000fe40000000000 */
[----:B0-----:R-:W-:-:S05]  /*0350*/  IMAD.WIDE R4, R11, 0x4, R4 ;  /* 0x000000040b047825 */ /* 0x001fca00078e0204 */
[----:B------:R2:W-:Y:S04]  /*0360*/  STG.E desc[UR6][R4.64], R13 ;  /* 0x0000000d04007986 */ /* 0x0005e8000c101906 */
[----:B------:R2:W-:Y:S04]  /*0370*/  STG.E desc[UR6][R4.64+0x4], R13 ;  /* 0x0000040d04007986 */ /* 0x0005e8000c101906 */
[----:B------:R2:W-:Y:S04]  /*0380*/  STG.E desc[UR6][R4.64+0x8], R13 ;  /* 0x0000080d04007986 */ /* 0x0005e8000c101906 */
[----:B------:R2:W-:Y:S02]  /*0390*/  STG.E desc[UR6][R4.64+0xc], R13 ;  /* 0x00000c0d04007986 */ /* 0x0005e4000c101906 */
.L_x_36:
[----:B------:R-:W-:Y:S05]  /*03a0*/  @!P1 BRA `(.L_x_33) ;  /* 0x0000000000409947 */ /* 0x000fea0003800000 */
[----:B0-2---:R-:W-:Y:S02]  /*03b0*/  LOP3.LUT R4, R15, 0x1, RZ, 0xc0, !PT ;  /* 0x000000010f047812 */ /* 0x005fe400078ec0ff */
[----:B------:R-:W-:Y:S02]  /*03c0*/  ISETP.NE.AND P0, PT, R6, 0x1, PT ;  /* 0x000000010600780c */ /* 0x000fe40003f05270 */
[----:B------:R-:W-:-:S13]  /*03d0*/  ISETP.NE.U32.AND P1, PT, R4, 0x1, PT ;  /* 0x000000010400780c */ /* 0x000fda0003f25070 */
[----:B------:R-:W0:Y:S01]  /*03e0*/  @!P1 LDC.64 R10, c[0x0][0x398] ;  /* 0x0000e600ff0a9b82 */ /* 0x000e220000000a00 */
[----:B------:R-:W-:Y:S05]  /*03f0*/  @!P0 BRA `(.L_x_37) ;  /* 0x00000000001c8947 */ /* 0x000fea0003800000 */
[----:B------:R-:W2:Y:S01]  /*0400*/  LDC.64 R4, c[0x0][0x398] ;  /* 0x0000e600ff047b82 */ /* 0x000ea20000000a00 */
[----:B------:R-:W-:Y:S01]  /*0410*/  IADD3 R13, PT, PT, R0, R3, RZ ;  /* 0x00000003000d7210 */ /* 0x000fe20007ffe0ff */
[----:B------:R-:W-:Y:S02]  /*0420*/  IMAD.MOV.U32 R15, RZ, RZ, -0x1 ;  /* 0xffffffffff0f7424 */ /* 0x000fe400078e00ff */
[----:B------:R-:W-:Y:S02]  /*0430*/  VIADD R3, R3, 0x2 ;  /* 0x0000000203037836 */ /* 0x000fe40000000000 */
[----:B--2---:R-:W-:-:S05]  /*0440*/  IMAD.WIDE R4, R13, 0x4, R4 ;  /* 0x000000040d047825 */ /* 0x004fca00078e0204 */
[----:B------:R2:W-:Y:S04]  /*0450*/  STG.E desc[UR6][R4.64], R15 ;  /* 0x0000000f04007986 */ /* 0x0005e8000c101906 */
[----:B------:R2:W-:Y:S02]  /*0460*/  STG.E desc[UR6][R4.64+0x4], R15 ;  /* 0x0000040f04007986 */ /* 0x0005e4000c101906 */
.L_x_37:
[----:B--2---:R-:W-:Y:S01]  /*0470*/  @!P1 IADD3 R5, PT, PT, R0, R3, RZ ;  /* 0x0000000300059210 */ /* 0x004fe20007ffe0ff */
[----:B------:R-:W-:-:S04]  /*0480*/  @!P1 IMAD.MOV.U32 R3, RZ, RZ, -0x1 ;  /* 0xffffffffff039424 */ /* 0x000fc800078e00ff */
[----:B0-----:R-:W-:-:S05]  /*0490*/  @!P1 IMAD.WIDE R4, R5, 0x4, R10 ;  /* 0x0000000405049825 */ /* 0x001fca00078e020a */
[----:B------:R3:W-:Y:S02]  /*04a0*/  @!P1 STG.E desc[UR6][R4.64], R3 ;  /* 0x0000000304009986 */ /* 0x0007e4000c101906 */
.L_x_33:
[----:B-1----:R-:W4:Y:S02]  /*04b0*/  LDG.E.U8 R0, desc[UR6][R8.64+0x4] ;  /* 0x0000040608007981 */ /* 0x002f24000c1e1100 */
[----:B----4-:R-:W-:-:S13]  /*04c0*/  ISETP.NE.AND P0, PT, R0, RZ, PT ;  /* 0x000000ff0000720c */ /* 0x010fda0003f05270 */
[----:B------:R-:W-:Y:S05]  /*04d0*/  @P0 BRA `(.L_x_38) ;  /* 0x00000000006c0947 */ /* 0x000fea0003800000 */
[----:B------:R-:W-:Y:S01]  /*04e0*/  BSSY.RECONVERGENT B0, `(.L_x_38) ;  /* 0x000001a000007945 */ /* 0x000fe20003800200 */
.L_x_44:
[----:B------:R-:W4:Y:S01]  /*04f0*/  LDG.E R6, desc[UR6][R8.64] ;  /* 0x0000000608067981 */ /* 0x000f22000c1e1900 */
[----:B------:R-:W-:Y:S01]  /*0500*/  BSSY.RECONVERGENT B1, `(.L_x_39) ;  /* 0x0000014000017945 */ /* 0x000fe20003800200 */
[----:B----4-:R-:W-:-:S13]  /*0510*/  ISETP.GE.AND P0, PT, R6, 0x1, PT ;  /* 0x000000010600780c */ /* 0x010fda0003f06270 */
[----:B------:R-:W-:Y:S05]  /*0520*/  @!P0 BRA `(.L_x_40) ;  /* 0x0000000000448947 */ /* 0x000fea0003800000 */
[----:B---3--:R-:W-:Y:S02]  /*0530*/  HFMA2 R3, -RZ, RZ, 0, 0 ;  /* 0x00000000ff037431 */ /* 0x008fe400000001ff */
[----:B------:R-:W-:-:S07]  /*0540*/  VIADD R10, R6, 0xffffffff ;  /* 0xffffffff060a7836 */ /* 0x000fce0000000000 */
.L_x_43:
[----:B0-2---:R-:W-:-:S05]  /*0550*/  IMAD.WIDE.U32 R4, R3, 0x4, R8 ;  /* 0x0000000403047825 */ /* 0x005fca00078e0008 */
[----:B------:R-:W2:Y:S02]  /*0560*/  LDG.E R0, desc[UR6][R4.64+0x8] ;  /* 0x0000080604007981 */ /* 0x000ea4000c1e1900 */
        /* <DEDUP_REMOVED lines=8> */
.L_x_42:
[----:B------:R-:W-:-:S06]  /*05f0*/  IMAD.WIDE.U32 R8, R10, 0x8, R8 ;  /* 0x000000080a087825 */ /* 0x000fcc00078e0008 */
[----:B------:R-:W5:Y:S01]  /*0600*/  LDG.E.64 R8, desc[UR6][R8.64+0x2b8] ;  /* 0x0002b80608087981 */ /* 0x000f62000c1e1b00 */
[----:B------:R-:W-:Y:S05]  /*0610*/  BRA `(.L_x_40) ;  /* 0x0000000000087947 */ /* 0x000fea0003800000 */
.L_x_41:
[----:B------:R-:W-:-:S06]  /*0620*/  IMAD.WIDE.U32 R8, R3, 0x4, R4 ;  /* 0x0000000403087825 */ /* 0x000fcc00078e0004 */
[----:B------:R-:W5:Y:S02]  /*0630*/  LDG.E.64 R8, desc[UR6][R8.64+0x2b0] ;  /* 0x0002b00608087981 */ /* 0x000f64000c1e1b00 */
.L_x_40:
[----:B------:R-:W-:Y:S05]  /*0640*/  BSYNC.RECONVERGENT B1 ;  /* 0x0000000000017941 */ /* 0x000fea0003800200 */
.L_x_39:
[----:B-----5:R-:W4:Y:S02]  /*0650*/  LDG.E.U8 R0, desc[UR6][R8.64+0x4] ;  /* 0x0000040608007981 */ /* 0x020f24000c1e1100 */
[----:B----4-:R-:W-:-:S13]  /*0660*/  ISETP.NE.AND P0, PT, R0, RZ, PT ;  /* 0x000000ff0000720c */ /* 0x010fda0003f05270 */
[----:B------:R-:W-:Y:S05]  /*0670*/  @!P0 BRA `(.L_x_44) ;  /* 0xfffffffc009c8947 */ /* 0x000fea000383ffff */
[----:B------:R-:W-:Y:S05]  /*0680*/  BSYNC.RECONVERGENT B0 ;  /* 0x0000000000007941 */ /* 0x000fea0003800200 */
.L_x_38:
[----:B0-23--:R-:W-:Y:S01]  /*0690*/  IMAD.MOV.U32 R4, RZ, RZ, R8 ;  /* 0x000000ffff047224 */ /* 0x00dfe200078e0008 */
[----:B------:R-:W-:-:S05]  /*06a0*/  MOV R5, R9 ;  /* 0x0000000900057202 */ /* 0x000fca0000000f00 */
[----:B------:R-:W2:Y:S02]  /*06b0*/  LDG.E R6, desc[UR6][R4.64] ;  /* 0x0000000604067981 */ /* 0x000ea4000c1e1900 */
[----:B--2---:R-:W-:-:S13]  /*06c0*/  ISETP.GE.AND P0, PT, R6, 0x1, PT ;  /* 0x000000010600780c */ /* 0x004fda0003f06270 */
[----:B------:R-:W-:Y:S05]  /*06d0*/  @!P0 BRA `(.L_x_45) ;  /* 0x00000000004c8947 */ /* 0x000fea0003800000 */
[C---:B------:R-:W-:Y:S01]  /*06e0*/  IADD3 R0, P0, PT, R8.reuse, 0x2c, RZ ;  /* 0x0000002c08007810 */ /* 0x040fe20007f1e0ff */
[----:B------:R-:W-:Y:S01]  /*06f0*/  BSSY.RECONVERGENT B0, `(.L_x_46) ;  /* 0x0000019000007945 */ /* 0x000fe20003800200 */
[----:B------:R-:W-:Y:S01]  /*0700*/  IADD3 R16, P1, PT, R8, 0x34, RZ ;  /* 0x0000003408107810 */ /* 0x000fe20007f3e0ff */
[----:B------:R-:W-:Y:S02]  /*0710*/  IMAD.MOV.U32 R15, RZ, RZ, RZ ;  /* 0x000000ffff0f7224 */ /* 0x000fe400078e00ff */
[----:B------:R-:W-:Y:S01]  /*0720*/  IMAD.X R5, RZ, RZ, R9, P0 ;  /* 0x000000ffff057224 */ /* 0x000fe200000e0609 */
[----:B------:R-:W-:-:S09]  /*0730*/  IADD3.X R27, PT, PT, RZ, R9, RZ, P1, !PT ;  /* 0x00000009ff1b7210 */ /* 0x000fd20000ffe4ff */
.L_x_48:
[----:B------:R-:W-:Y:S02]  /*0740*/  IMAD.MOV.U32 R10, RZ, RZ, R8 ;  /* 0x000000ffff0a7224 */ /* 0x000fe400078e0008 */
[----:B------:R-:W-:Y:S02]  /*0750*/  IMAD.MOV.U32 R11, RZ, RZ, R9 ;  /* 0x000000ffff0b7224 */ /* 0x000fe400078e0009 */
[----:B------:R-:W-:-:S05]  /*0760*/  IMAD.WIDE.U32 R10, R15, 0x4, R10 ;  /* 0x000000040f0a7825 */ /* 0x000fca00078e000a */
[----:B------:R-:W2:Y:S02]  /*0770*/  LDG.E R4, desc[UR6][R10.64+0x8] ;  /* 0x000008060a047981 */ /* 0x000ea4000c1e1900 */
[----:B--2--5:R-:W-:-:S13]  /*0780*/  ISETP.NE.AND P0, PT, R4, R7, PT ;  /* 0x000000070400720c */ /* 0x024fda0003f05270 */
[----:B------:R-:W-:Y:S05]  /*0790*/  @!P0 BRA `(.L_x_47) ;  /* 0x0000000000388947 */ /* 0x000fea0003800000 */
[----:B------:R-:W-:Y:S02]  /*07a0*/  IADD3 R15, PT, PT, R15, 0x1, RZ ;  /* 0x000000010f0f7810 */ /* 0x000fe40007ffe0ff */
[----:B------:R-:W-:Y:S02]  /*07b0*/  IADD3 R0, P1, PT, R0, 0x50, RZ ;  /* 0x0000005000007810 */ /* 0x000fe40007f3e0ff */
[----:B------:R-:W-:Y:S02]  /*07c0*/  ISETP.GE.AND P0, PT, R15, R6, PT ;  /* 0x000000060f00720c */ /* 0x000fe40003f06270 */
[----:B------:R-:W-:Y:S01]  /*07d0*/  IADD3 R16, P2, PT, R16, 0x50, RZ ;  /* 0x0000005010107810 */ /* 0x000fe20007f5e0ff */
[----:B------:R-:W-:-:S03]  /*07e0*/  IMAD.X R5, RZ, RZ, R5, P1 ;  /* 0x000000ffff057224 */ /* 0x000fc600008e0605 */
[----:B------:R-:W-:-:S07]  /*07f0*/  IADD3.X R27, PT, PT, RZ, R27, RZ, P2, !PT ;  /* 0x0000001bff1b7210 */ /* 0x000fce00017fe4ff */
[----:B------:R-:W-:Y:S05]  /*0800*/  @!P0 BRA `(.L_x_48) ;  /* 0xfffffffc00cc8947 */ /* 0x000fea000383ffff */
.L_x_45:
[----:B------:R-:W0:Y:S01]  /*0810*/  LDC.64 R4, c[0x0][0x398] ;  /* 0x0000e600ff047b82 */ /* 0x000e220000000a00 */
[----:B------:R-:W1:Y:S01]  /*0820*/  LDCU UR4, c[0x0][0x384] ;  /* 0x00007080ff0477ac */ /* 0x000e620008000800 */
[----:B-----5:R-:W-:Y:S02]  /*0830*/  IMAD.MOV.U32 R7, RZ, RZ, -0x1 ;  /* 0xffffffffff077424 */ /* 0x020fe400078e00ff */
[----:B-1----:R-:W-:-:S04]  /*0840*/  IMAD R3, R2, UR4, RZ ;  /* 0x0000000402037c24 */ /* 0x002fc8000f8e02ff */
[----:B0-----:R-:W-:-:S05]  /*0850*/  IMAD.WIDE R2, R3, 0x4, R4 ;  /* 0x0000000403027825 */ /* 0x001fca00078e0204 */
[----:B------:R-:W-:Y:S01]  /*0860*/  STG.E desc[UR6][R2.64], R7 ;  /* 0x0000000702007986 */ /* 0x000fe2000c101906 */
[----:B------:R-:W-:Y:S05]  /*0870*/  EXIT ;  /* 0x000000000000794d */ /* 0x000fea0003800000 */
.L_x_47:
[----:B------:R-:W-:Y:S05]  /*0880*/  BSYNC.RECONVERGENT B0 ;  /* 0x0000000000007941 */ /* 0x000fea0003800200 */
.L_x_46:
[----:B------:R-:W0:Y:S08]  /*0890*/  LDC R13, c[0x0][0x384] ;  /* 0x0000e100ff0d7b82 */ /* 0x000e300000000800 */
[----:B------:R-:W1:Y:S01]  /*08a0*/  LDC.64 R8, c[0x0][0x398] ;  /* 0x0000e600ff087b82 */ /* 0x000e620000000a00 */
[----:B0-----:R-:W-:Y:S01]  /*08b0*/  ISETP.GE.AND P0, PT, R13, 0x2, PT ;  /* 0x000000020d00780c */ /* 0x001fe20003f06270 */
[----:B------:R-:W-:-:S04]  /*08c0*/  IMAD R3, R2, R13, RZ ;  /* 0x0000000d02037224 */ /* 0x000fc800078e02ff */
[----:B-1----:R-:W-:-:S05]  /*08d0*/  IMAD.WIDE R2, R3, 0x4, R8 ;  /* 0x0000000403027825 */ /* 0x002fca00078e0208 */
[----:B------:R0:W-:Y:S03]  /*08e0*/  STG.E desc[UR6][R2.64], R7 ;  /* 0x0000000702007986 */ /* 0x0001e6000c101906 */
[----:B------:R-:W-:Y:S05]  /*08f0*/  @!P0 EXIT ;  /* 0x000000000000894d */ /* 0x000fea0003800000 */
[C---:B------:R-:W-:Y:S01]  /*0900*/  VIADD R6, R13.reuse, 0xfffffffe ;  /* 0xfffffffe0d067836 */ /* 0x040fe20000000000 */
[----:B------:R-:W-:Y:S01]  /*0910*/  IADD3 R4, PT, PT, R13, -0x1, RZ ;  /* 0xffffffff0d047810 */ /* 0x000fe20007ffe0ff */
[----:B0-----:R-:W-:-:S03]  /*0920*/  HFMA2 R7, -RZ, RZ, 0, 0 ;  /* 0x00000000ff077431 */ /* 0x001fc600000001ff */
[----:B------:R-:W-:Y:S02]  /*0930*/  ISETP.GE.U32.AND P1, PT, R6, 0xf, PT ;  /* 0x0000000f0600780c */ /* 0x000fe40003f26070 */
[----:B------:R-:W-:-:S04]  /*0940*/  LOP3.LUT R14, R4, 0xf, RZ, 0xc0, !PT ;  /* 0x0000000f040e7812 */ /* 0x000fc800078ec0ff */
[----:B------:R-:W-:-:S07]  /*0950*/  ISETP.NE.AND P0, PT, R14, RZ, PT ;  /* 0x000000ff0e00720c */ /* 0x000fce0003f05270 */
[----:B------:R-:W-:Y:S06]  /*0960*/  @!P1 BRA `(.L_x_49) ;  /* 0x0000000000b09947 */ /* 0x000fec0003800000 */
[----:B------:R-:W-:Y:S01]  /*0970*/  LOP3.LUT R7, R4, 0xfffffff0, RZ, 0xc0, !PT ;  /* 0xfffffff004077812 */ /* 0x000fe200078ec0ff */
[----:B------:R-:W-:-:S03]  /*0980*/  IMAD.MOV.U32 R17, RZ, RZ, RZ ;  /* 0x000000ffff117224 */ /* 0x000fc600078e00ff */
[----:B------:R-:W-:-:S07]  /*0990*/  IADD3 R6, PT, PT, -R7, RZ, RZ ;  /* 0x000000ff07067210 */ /* 0x000fce0007ffe1ff */
.L_x_50:
[----:B------:R-:W-:Y:S01]  /*09a0*/  IMAD.MOV.U32 R8, RZ, RZ, R16 ;  /* 0x000000ffff087224 */ /* 0x000fe200078e0010 */
[----:B------:R-:W-:-:S05]  /*09b0*/  MOV R9, R27 ;  /* 0x0000001b00097202 */ /* 0x000fca0000000f00 */
[----:B0-----:R-:W2:Y:S01]  /*09c0*/  LDG.E R19, desc[UR6][R8.64+-0x8] ;  /* 0xfffff80608137981 */ /* 0x001ea2000c1e1900 */
[----:B------:R-:W-:-:S05]  /*09d0*/  IMAD.WIDE R12, R17, 0x4, R2 ;  /* 0x00000004110c7825 */ /* 0x000fca00078e0202 */
[----:B--2---:R0:W-:Y:S04]  /*09e0*/  STG.E desc[UR6][R12.64+0x4], R19 ;  /* 0x000004130c007986 */ /* 0x0041e8000c101906 */
[----:B------:R-:W2:Y:S04]  /*09f0*/  LDG.E R21, desc[UR6][R8.64+-0x4] ;  /* 0xfffffc0608157981 */ /* 0x000ea8000c1e1900 */
[----:B--2---:R1:W-:Y:S04]  /*0a00*/  STG.E desc[UR6][R12.64+0x8], R21 ;  /* 0x000008150c007986 */ /* 0x0043e8000c101906 */
[----:B------:R-:W2:Y:S04]  /*0a10*/  LDG.E R23, desc[UR6][R8.64] ;  /* 0x0000000608177981 */ /* 0x000ea8000c1e1900 */
[----:B--2---:R2:W-:Y:S04]  /*0a20*/  STG.E desc[UR6][R12.64+0xc], R23 ;  /* 0x00000c170c007986 */ /* 0x0045e8000c101906 */
[----:B------:R-:W3:Y:S04]  /*0a30*/  LDG.E R25, desc[UR6][R8.64+0x4] ;  /* 0x0000040608197981 */ /* 0x000ee8000c1e1900 */
[----:B---3--:R3:W-:Y:S04]  /*0a40*/  STG.E desc[UR6][R12.64+0x10], R25 ;  /* 0x000010190c007986 */ /* 0x0087e8000c101906 */
[----:B------:R-:W4:Y:S04]  /*0a50*/  LDG.E R27, desc[UR6][R8.64+0x8] ;  /* 0x00000806081b7981 */ /* 0x000f28000c1e1900 */
[----:B----4-:R4:W-:Y:S04]  /*0a60*/  STG.E desc[UR6][R12.64+0x14], R27 ;  /* 0x0000141b0c007986 */ /* 0x0109e8000c101906 */
[----:B------:R-:W5:Y:S04]  /*0a70*/  LDG.E R29, desc[UR6][R8.64+0xc] ;  /* 0x00000c06081d7981 */ /* 0x000f68000c1e1900 */
[----:B-----5:R5:W-:Y:S04]  /*0a80*/  STG.E desc[UR6][R12.64+0x18], R29 ;  /* 0x0000181d0c007986 */ /* 0x020be8000c101906 */
[----:B0-----:R-:W2:Y:S04]  /*0a90*/  LDG.E R19, desc[UR6][R8.64+0x10] ;  /* 0x0000100608137981 */ /* 0x001ea8000c1e1900 */
[----:B--2---:R0:W-:Y:S04]  /*0aa0*/  STG.E desc[UR6][R12.64+0x1c], R19 ;  /* 0x00001c130c007986 */ /* 0x0041e8000c101906 */
[----:B-1----:R-:W2:Y:S04]  /*0ab0*/  LDG.E R21, desc[UR6][R8.64+0x14] ;  /* 0x0000140608157981 */ /* 0x002ea8000c1e1900 */
[----:B--2---:R1:W-:Y:S04]  /*0ac0*/  STG.E desc[UR6][R12.64+0x20], R21 ;  /* 0x000020150c007986 */ /* 0x0043e8000c101906 */
[----:B------:R-:W2:Y:S04]  /*0ad0*/  LDG.E R23, desc[UR6][R8.64+0x18] ;  /* 0x0000180608177981 */ /* 0x000ea8000c1e1900 */
[----:B--2---:R2:W-:Y:S04]  /*0ae0*/  STG.E desc[UR6][R12.64+0x24], R23 ;  /* 0x000024170c007986 */ /* 0x0045e8000c101906 */
[----:B---3--:R-:W3:Y:S04]  /*0af0*/  LDG.E R25, desc[UR6][R8.64+0x1c] ;  /* 0x00001c0608197981 */ /* 0x008ee8000c1e1900 */
[----:B---3--:R3:W-:Y:S04]  /*0b00*/  STG.E desc[UR6][R12.64+0x28], R25 ;  /* 0x000028190c007986 */ /* 0x0087e8000c101906 */
[----:B----4-:R-:W4:Y:S04]  /*0b10*/  LDG.E R27, desc[UR6][R8.64+0x20] ;  /* 0x00002006081b7981 */ /* 0x010f28000c1e1900 */
[----:B----4-:R4:W-:Y:S04]  /*0b20*/  STG.E desc[UR6][R12.64+0x2c], R27 ;  /* 0x00002c1b0c007986 */ /* 0x0109e8000c101906 */
[----:B-----5:R-:W5:Y:S04]  /*0b30*/  LDG.E R29, desc[UR6][R8.64+0x24] ;  /* 0x00002406081d7981 */ /* 0x020f68000c1e1900 */
[----:B-----5:R1:W-:Y:S04]  /*0b40*/  STG.E desc[UR6][R12.64+0x30], R29 ;  /* 0x0000301d0c007986 */ /* 0x0203e8000c101906 */
[----:B0-----:R-:W5:Y:S04]  /*0b50*/  LDG.E R19, desc[UR6][R8.64+0x28] ;  /* 0x0000280608137981 */ /* 0x001f68000c1e1900 */
[----:B-----5:R0:W-:Y:S04]  /*0b60*/  STG.E desc[UR6][R12.64+0x34], R19 ;  /* 0x000034130c007986 */ /* 0x0201e8000c101906 */
[----:B-1----:R-:W5:Y:S04]  /*0b70*/  LDG.E R21, desc[UR6][R8.64+0x2c] ;  /* 0x00002c0608157981 */ /* 0x002f68000c1e1900 */
[----:B-----5:R0:W-:Y:S04]  /*0b80*/  STG.E desc[UR6][R12.64+0x38], R21 ;  /* 0x000038150c007986 */ /* 0x0201e8000c101906 */
[----:B--2---:R-:W2:Y:S04]  /*0b90*/  LDG.E R23, desc[UR6][R8.64+0x30] ;  /* 0x0000300608177981 */ /* 0x004ea8000c1e1900 */
[----:B--2---:R0:W-:Y:S04]  /*0ba0*/  STG.E desc[UR6][R12.64+0x3c], R23 ;  /* 0x00003c170c007986 */ /* 0x0041e8000c101906 */
[----:B---3--:R-:W2:Y:S01]  /*0bb0*/  LDG.E R25, desc[UR6][R8.64+0x34] ;  /* 0x0000340608197981 */ /* 0x008ea2000c1e1900 */
[----:B------:R-:W-:Y:S01]  /*0bc0*/  VIADD R6, R6, 0x10 ;  /* 0x0000001006067836 */ /* 0x000fe20000000000 */
[----:B------:R-:W-:Y:S01]  /*0bd0*/  IADD3 R16, P2, PT, R8, 0x40, RZ ;  /* 0x0000004008107810 */ /* 0x000fe20007f5e0ff */
[----:B------:R-:W-:-:S03]  /*0be0*/  VIADD R17, R17, 0x10 ;  /* 0x0000001011117836 */ /* 0x000fc60000000000 */
[----:B------:R-:W-:Y:S02]  /*0bf0*/  ISETP.NE.AND P1, PT, R6, RZ, PT ;  /* 0x000000ff0600720c */ /* 0x000fe40003f25270 */
[----:B----4-:R-:W-:Y:S01]  /*0c00*/  IADD3.X R27, PT, PT, RZ, R9, RZ, P2, !PT ;  /* 0x00000009ff1b7210 */ /* 0x010fe200017fe4ff */
[----:B--2---:R0:W-:Y:S10]  /*0c10*/  STG.E desc[UR6][R12.64+0x40], R25 ;  /* 0x000040190c007986 */ /* 0x0041f4000c101906 */
[----:B------:R-:W-:Y:S05]  /*0c20*/  @P1 BRA `(.L_x_50) ;  /* 0xfffffffc005c1947 */ /* 0x000fea000383ffff */
.L_x_49:
[----:B------:R-:W-:Y:S05]  /*0c30*/  @!P0 EXIT ;  /* 0x000000000000894d */ /* 0x000fea0003800000 */
[----:B------:R-:W-:Y:S01]  /*0c40*/  ISETP.GE.U32.AND P0, PT, R14, 0x8, PT ;  /* 0x000000080e00780c */ /* 0x000fe20003f06070 */
[----:B------:R-:W-:Y:S01]  /*0c50*/  IMAD.WIDE.U32 R8, R15, 0x4c, R10 ;  /* 0x0000004c0f087825 */ /* 0x000fe200078e000a */
[----:B------:R-:W-:-:S04]  /*0c60*/  LOP3.LUT R6, R4, 0x7, RZ, 0xc0, !PT ;  /* 0x0000000704067812 */ /* 0x000fc800078ec0ff */
[----:B------:R-:W-:-:S07]  /*0c70*/  ISETP.NE.AND P1, PT, R6, RZ, PT ;  /* 0x000000ff0600720c */ /* 0x000fce0003f25270 */
[----:B------:R-:W-:Y:S06]  /*0c80*/  @!P0 BRA `(.L_x_51) ;  /* 0x00000000007c8947 */ /* 0x000fec0003800000 */
[----:B------:R-:W-:-:S05]  /*0c90*/  IMAD.WIDE.U32 R10, R7, 0x4, R8 ;  /* 0x00000004070a7825 */ /* 0x000fca00078e0008 */
[----:B0-----:R-:W2:Y:S01]  /*0ca0*/  LDG.E R19, desc[UR6][R10.64+0x2c] ;  /* 0x00002c060a137981 */ /* 0x001ea2000c1e1900 */
[----:B------:R-:W-:-:S05]  /*0cb0*/  IMAD.WIDE R12, R7, 0x4, R2 ;  /* 0x00000004070c7825 */ /* 0x000fca00078e0202 */
[----:B--2---:R0:W-:Y:S04]  /*0cc0*/  STG.E desc[UR6][R12.64+0x4], R19 ;  /* 0x000004130c007986 */ /* 0x0041e8000c101906 */
[----:B------:R-:W2:Y:S01]  /*0cd0*/  LDG.E R21, desc[UR6][R10.64+0x30] ;  /* 0x000030060a157981 */ /* 0x000ea2000c1e1900 */
[----:B------:R-:W-:-:S03]  /*0ce0*/  IADD3 R15, PT, PT, R7, 0x2, RZ ;  /* 0x00000002070f7810 */ /* 0x000fc60007ffe0ff */
[----:B--2---:R1:W-:Y:S04]  /*0cf0*/  STG.E desc[UR6][R12.64+0x8], R21 ;  /* 0x000008150c007986 */ /* 0x0043e8000c101906 */
[----:B------:R-:W2:Y:S01]  /*0d00*/  LDG.E R23, desc[UR6][R10.64+0x34] ;  /* 0x000034060a177981 */ /* 0x000ea2000c1e1900 */
[----:B------:R-:W-:-:S04]  /*0d10*/  IMAD.WIDE R14, R15, 0x4, R2 ;  /* 0x000000040f0e7825 */ /* 0x000fc800078e0202 */
[----:B------:R-:W-:Y:S01]  /*0d20*/  VIADD R17, R7, 0x3 ;  /* 0x0000000307117836 */ /* 0x000fe20000000000 */
[----:B--2---:R2:W-:Y:S04]  /*0d30*/  STG.E desc[UR6][R14.64+0x4], R23 ;  /* 0x000004170e007986 */ /* 0x0045e8000c101906 */
[----:B------:R-:W3:Y:S01]  /*0d40*/  LDG.E R25, desc[UR6][R10.64+0x38] ;  /* 0x000038060a197981 */ /* 0x000ee2000c1e1900 */
[----:B------:R-:W-:Y:S01]  /*0d50*/  IMAD.WIDE R16, R17, 0x4, R2 ;  /* 0x0000000411107825 */ /* 0x000fe200078e0202 */
[----:B0-----:R-:W-:-:S04]  /*0d60*/  IADD3 R19, PT, PT, R7, 0x4, RZ ;  /* 0x0000000407137810 */ /* 0x001fc80007ffe0ff */
[----:B---3--:R0:W-:Y:S04]  /*0d70*/  STG.E desc[UR6][R16.64+0x4], R25 ;  /* 0x0000041910007986 */ /* 0x0081e8000c101906 */
[----:B------:R-:W3:Y:S01]  /*0d80*/  LDG.E R27, desc[UR6][R10.64+0x3c] ;  /* 0x00003c060a1b7981 */ /* 0x000ee2000c1e1900 */
[----:B-1----:R-:W-:-:S04]  /*0d90*/  IMAD.WIDE R12, R19, 0x4, R2 ;  /* 0x00000004130c7825 */ /* 0x002fc800078e0202 */
[----:B------:R-:W-:Y:S01]  /*0da0*/  VIADD R19, R7, 0x5 ;  /* 0x0000000507137836 */ /* 0x000fe20000000000 */
[----:B---3--:R1:W-:Y:S04]  /*0db0*/  STG.E desc[UR6][R12.64+0x4], R27 ;  /* 0x0000041b0c007986 */ /* 0x0083e8000c101906 */
[----:B------:R-:W3:Y:S01]  /*0dc0*/  LDG.E R21, desc[UR6][R10.64+0x40] ;  /* 0x000040060a157981 */ /* 0x000ee2000c1e1900 */
[----:B--2---:R-:W-:Y:S01]  /*0dd0*/  IMAD.WIDE R14, R19, 0x4, R2 ;  /* 0x00000004130e7825 */ /* 0x004fe200078e0202 */
[----:B------:R-:W-:-:S04]  /*0de0*/  IADD3 R19, PT, PT, R7, 0x6, RZ ;  /* 0x0000000607137810 */ /* 0x000fc80007ffe0ff */
[----:B---3--:R2:W-:Y:S04]  /*0df0*/  STG.E desc[UR6][R14.64+0x4], R21 ;  /* 0x000004150e007986 */ /* 0x0085e8000c101906 */
[----:B------:R-:W3:Y:S01]  /*0e00*/  LDG.E R23, desc[UR6][R10.64+0x44] ;  /* 0x000044060a177981 */ /* 0x000ee2000c1e1900 */
[----:B0-----:R-:W-:-:S04]  /*0e10*/  IMAD.WIDE R16, R19, 0x4, R2 ;  /* 0x0000000413107825 */ /* 0x001fc800078e0202 */
[----:B------:R-:W-:Y:S01]  /*0e20*/  VIADD R19, R7, 0x7 ;  /* 0x0000000707137836 */ /* 0x000fe20000000000 */
[----:B---3--:R2:W-:Y:S04]  /*0e30*/  STG.E desc[UR6][R16.64+0x4], R23 ;  /* 0x0000041710007986 */ /* 0x0085e8000c101906 */
[----:B------:R-:W3:Y:S01]  /*0e40*/  LDG.E R25, desc[UR6][R10.64+0x48] ;  /* 0x000048060a197981 */ /* 0x000ee2000c1e1900 */
[----:B-1----:R-:W-:Y:S01]  /*0e50*/  IMAD.WIDE R12, R19, 0x4, R2 ;  /* 0x00000004130c7825 */ /* 0x002fe200078e0202 */
[----:B------:R-:W-:-:S04]  /*0e60*/  IADD3 R7, PT, PT, R7, 0x8, RZ ;  /* 0x0000000807077810 */ /* 0x000fc80007ffe0ff */
[----:B---3--:R2:W-:Y:S03]  /*0e70*/  STG.E desc[UR6][R12.64+0x4], R25 ;  /* 0x000004190c007986 */ /* 0x0085e6000c101906 */
.L_x_51:
[----:B------:R-:W-:Y:S05]  /*0e80*/  @!P1 EXIT ;  /* 0x000000000000994d */ /* 0x000fea0003800000 */
[----:B------:R-:W-:Y:S02]  /*0e90*/  ISETP.GE.U32.AND P0, PT, R6, 0x4, PT ;  /* 0x000000040600780c */ /* 0x000fe40003f06070 */
[----:B------:R-:W-:-:S04]  /*0ea0*/  LOP3.LUT R4, R4, 0x3, RZ, 0xc0, !PT ;  /* 0x0000000304047812 */ /* 0x000fc800078ec0ff */
[----:B------:R-:W-:-:S07]  /*0eb0*/  ISETP.NE.AND P1, PT, R4, RZ, PT ;  /* 0x000000ff0400720c */ /* 0x000fce0003f25270 */
[----:B------:R-:W-:Y:S06]  /*0ec0*/  @!P0 BRA `(.L_x_52) ;  /* 0x00000000003c8947 */ /* 0x000fec0003800000 */
[----:B------:R-:W-:-:S05]  /*0ed0*/  IMAD.WIDE.U32 R8, R7, 0x4, R8 ;  /* 0x0000000407087825 */ /* 0x000fca00078e0008 */
[----:B--2---:R-:W2:Y:S01]  /*0ee0*/  LDG.E R17, desc[UR6][R8.64+0x2c] ;  /* 0x00002c0608117981 */ /* 0x004ea2000c1e1900 */
[----:B------:R-:W-:-:S05]  /*0ef0*/  IMAD.WIDE R10, R7, 0x4, R2 ;  /* 0x00000004070a7825 */ /* 0x000fca00078e0202 */
[----:B--2---:R1:W-:Y:S04]  /*0f00*/  STG.E desc[UR6][R10.64+0x4], R17 ;  /* 0x000004110a007986 */ /* 0x0043e8000c101906 */
[----:B0-----:R-:W2:Y:S01]  /*0f10*/  LDG.E R19, desc[UR6][R8.64+0x30] ;  /* 0x0000300608137981 */ /* 0x001ea2000c1e1900 */
[----:B------:R-:W-:-:S03]  /*0f20*/  VIADD R13, R7, 0x2 ;  /* 0x00000002070d7836 */ /* 0x000fc60000000000 */
[----:B--2---:R1:W-:Y:S04]  /*0f30*/  STG.E desc[UR6][R10.64+0x8], R19 ;  /* 0x000008130a007986 */ /* 0x0043e8000c101906 */
[----:B------:R-:W2:Y:S01]  /*0f40*/  LDG.E R21, desc[UR6][R8.64+0x34] ;  /* 0x0000340608157981 */ /* 0x000ea2000c1e1900 */
[----:B------:R-:W-:Y:S01]  /*0f50*/  IMAD.WIDE R12, R13, 0x4, R2 ;  /* 0x000000040d0c7825 */ /* 0x000fe200078e0202 */
[----:B------:R-:W-:-:S04]  /*0f60*/  IADD3 R15, PT, PT, R7, 0x3, RZ ;  /* 0x00000003070f7810 */ /* 0x000fc80007ffe0ff */
[----:B--2---:R1:W-:Y:S04]  /*0f70*/  STG.E desc[UR6][R12.64+0x4], R21 ;  /* 0x000004150c007986 */ /* 0x0043e8000c101906 */
[----:B------:R-:W2:Y:S01]  /*0f80*/  LDG.E R23, desc[UR6][R8.64+0x38] ;  /* 0x0000380608177981 */ /* 0x000ea2000c1e1900 */
[----:B------:R-:W-:-:S04]  /*0f90*/  IMAD.WIDE R14, R15, 0x4, R2 ;  /* 0x000000040f0e7825 */ /* 0x000fc800078e0202 */
[----:B------:R-:W-:Y:S01]  /*0fa0*/  VIADD R7, R7, 0x4 ;  /* 0x0000000407077836 */ /* 0x000fe20000000000 */
[----:B--2---:R1:W-:Y:S06]  /*0fb0*/  STG.E desc[UR6][R14.64+0x4], R23 ;  /* 0x000004170e007986 */ /* 0x0043ec000c101906 */
.L_x_52:
[----:B------:R-:W-:Y:S05]  /*0fc0*/  @!P1 EXIT ;  /* 0x000000000000994d */ /* 0x000fea0003800000 */
[----:B------:R-:W-:Y:S01]  /*0fd0*/  MOV R8, R0 ;  /* 0x0000000000087202 */ /* 0x000fe20000000f00 */
[----:B------:R-:W-:Y:S01]  /*0fe0*/  IMAD.MOV.U32 R9, RZ, RZ, R5 ;  /* 0x000000ffff097224 */ /* 0x000fe200078e0005 */
[----:B-1----:R-:W-:Y:S01]  /*0ff0*/  IADD3 R10, P0, PT, R2, 0x4, RZ ;  /* 0x00000004020a7810 */ /* 0x002fe20007f1e0ff */
[----:B------:R-:W-:Y:S02]  /*1000*/  IMAD.MOV R0, RZ, RZ, -R4 ;  /* 0x000000ffff007224 */ /* 0x000fe400078e0a04 */
[----:B------:R-:W-:Y:S01]  /*1010*/  IMAD.WIDE.U32 R8, R7, 0x4, R8 ;  /* 0x0000000407087825 */ /* 0x000fe200078e0008 */
[----:B------:R-:W-:-:S09]  /*1020*/  IADD3.X R11, PT, PT, RZ, R3, RZ, P0, !PT ;  /* 0x00000003ff0b7210 */ /* 0x000fd200007fe4ff */
.L_x_53:
[----:B-1----:R-:W-:Y:S01]  /*1030*/  IMAD.MOV.U32 R5, RZ, RZ, R9 ;  /* 0x000000ffff057224 */ /* 0x002fe200078e0009 */
[----:B------:R-:W-:-:S05]  /*1040*/  MOV R4, R8 ;  /* 0x0000000800047202 */ /* 0x000fca0000000f00 */
[----:B------:R-:W3:Y:S01]  /*1050*/  LDG.E R5, desc[UR6][R4.64] ;  /* 0x0000000604057981 */ /* 0x000ee2000c1e1900 */
[C---:B------:R-:W-:Y:S01]  /*1060*/  IMAD.WIDE R2, R7.reuse, 0x4, R10 ;  /* 0x0000000407027825 */ /* 0x040fe200078e020a */
[----:B------:R-:W-:Y:S02]  /*1070*/  IADD3 R0, PT, PT, R0, 0x1, RZ ;  /* 0x0000000100007810 */ /* 0x000fe40007ffe0ff */
[----:B------:R-:W-:Y:S01]  /*1080*/  IADD3 R8, P1, PT, R8, 0x4, RZ ;  /* 0x0000000408087810 */ /* 0x000fe20007f3e0ff */
[----:B------:R-:W-:Y:S01]  /*1090*/  VIADD R7, R7, 0x1 ;  /* 0x0000000107077836 */ /* 0x000fe20000000000 */
[----:B------:R-:W-:Y:S02]  /*10a0*/  ISETP.NE.AND P0, PT, R0, RZ, PT ;  /* 0x000000ff0000720c */ /* 0x000fe40003f05270 */
[----:B------:R-:W-:Y:S01]  /*10b0*/  IADD3.X R9, PT, PT, RZ, R9, RZ, P1, !PT ;  /* 0x00000009ff097210 */ /* 0x000fe20000ffe4ff */
[----:B---3--:R1:W-:Y:S10]  /*10c0*/  STG.E desc[UR6][R2.64], R5 ;  /* 0x0000000502007986 */ /* 0x0083f4000c101906 */
[----:B------:R-:W-:Y:S05]  /*10d0*/  @P0 BRA `(.L_x_53) ;  /* 0xfffffffc00d40947 */ /* 0x000fea000383ffff */
[----:B------:R-:W-:Y:S05]  /*10e0*/  EXIT ;  /* 0x000000000000794d */ /* 0x000fea0003800000 */
.L_x_54:
        /* <DEDUP_REMOVED lines=9> */
.L_x_58:


//--------------------- .nv.shared.reserved.0     --------------------------
	.section	.nv.shared.reserved.0,"aw",@nobits
	.weak		__nv_reservedSMEM_offset_0_alias
	.size		__nv_reservedSMEM_offset_0_alias, 0, 64
	.other		__nv_reservedSMEM_offset_0_alias,@"STO_CUDA_RESERVED_SHARED STV_DEFAULT"
__nv_reservedSMEM_offset_0_alias:
	.zero		0
	.zero		64


//--------------------- .nv.constant0._Z8gpupathsiiiPiP4Node --------------------------
	.section	.nv.constant0._Z8gpupathsiiiPiP4Node,"a",@progbits
	.sectionflags	@""
	.align	4
.nv.constant0._Z8gpupathsiiiPiP4Node:
	.zero		928


//--------------------- .nv.constant0._Z6gpuaddiiiPiP4NodePS1_ --------------------------
	.section	.nv.constant0._Z6gpuaddiiiPiP4NodePS1_,"a",@progbits
	.sectionflags	@""
	.align	4
.nv.constant0._Z6gpuaddiiiPiP4NodePS1_:
	.zero		936


//--------------------- .nv.constant0._Z8gpurangeiiiPiP4NodePS1_ --------------------------
	.section	.nv.constant0._Z8gpurangeiiiPiP4NodePS1_,"a",@progbits
	.sectionflags	@""
	.align	4
.nv.constant0._Z8gpurangeiiiPiP4NodePS1_:
	.zero		936


//--------------------- .nv.constant0._Z9gpusearchiiiPiS_P4Node --------------------------
	.section	.nv.constant0._Z9gpusearchiiiPiS_P4Node,"a",@progbits
	.sectionflags	@""
	.align	4
.nv.constant0._Z9gpusearchiiiPiS_P4Node:
	.zero		936


//--------------------- SYMBOLS --------------------------

	.type		.nv.reservedSmem.offset0,@object
	.size		.nv.reservedSmem.offset0,0x4
